	.headerflags	@"EF_CUDA_TEXMODE_UNIFIED EF_CUDA_64BIT_ADDRESS EF_CUDA_ACCELERATORS EF_CUDA_SM90 EF_CUDA_VIRTUAL_SM(EF_CUDA_SM90)"
	.elftype	@"ET_EXEC"


//--------------------- .nv.info                  --------------------------
	.section	.nv.info,"",@"SHT_CUDA_INFO"
	.align	4


	//----- nvinfo : EIATTR_REGCOUNT
	.align		4
        /*0000*/ 	.byte	0x04, 0x2f
        /*0002*/ 	.short	(.L_2 - .L_1)
	.align		4
.L_1:
        /*0004*/ 	.word	index@(triton_)
        /*0008*/ 	.word	0x0000005e


	//----- nvinfo : EIATTR_MIN_STACK_SIZE
	.align		4
.L_2:
        /*000c*/ 	.byte	0x04, 0x12
        /*000e*/ 	.short	(.L_4 - .L_3)
	.align		4
.L_3:
        /*0010*/ 	.word	index@(triton_)
        /*0014*/ 	.word	0x00000000


	//----- nvinfo : EIATTR_FRAME_SIZE
	.align		4
.L_4:
        /*0018*/ 	.byte	0x04, 0x11
        /*001a*/ 	.short	(.L_6 - .L_5)
	.align		4
.L_5:
        /*001c*/ 	.word	index@(triton_)
        /*0020*/ 	.word	0x00000000


	//----- nvinfo : EIATTR_MIN_STACK_SIZE
	.align		4
.L_6:
        /*0024*/ 	.byte	0x04, 0x12
        /*0026*/ 	.short	(.L_8 - .L_7)
	.align		4
.L_7:
        /*0028*/ 	.word	index@(triton_)
        /*002c*/ 	.word	0x00000000
.L_8:


//--------------------- .nv.info.triton_          --------------------------
	.section	.nv.info.triton_,"",@"SHT_CUDA_INFO"
	.sectionflags	@""
	.align	4


	//----- nvinfo : EIATTR_CUDA_API_VERSION
	.align		4
        /*0000*/ 	.byte	0x04, 0x37
        /*0002*/ 	.short	(.L_10 - .L_9)
.L_9:
        /*0004*/ 	.word	0x0000007c


	//----- nvinfo : EIATTR_KPARAM_INFO
	.align		4
.L_10:
        /*0008*/ 	.byte	0x04, 0x17
        /*000a*/ 	.short	(.L_12 - .L_11)
.L_11:
        /*000c*/ 	.word	0x00000000
        /*0010*/ 	.short	0x0009
        /*0012*/ 	.short	0x0044
        /*0014*/ 	.byte	0x00, 0xf0, 0x11, 0x00


	//----- nvinfo : EIATTR_KPARAM_INFO
	.align		4
.L_12:
        /*0018*/ 	.byte	0x04, 0x17
        /*001a*/ 	.short	(.L_14 - .L_13)
.L_13:
        /*001c*/ 	.word	0x00000000
        /*0020*/ 	.short	0x0008
        /*0022*/ 	.short	0x0040
        /*0024*/ 	.byte	0x00, 0xf0, 0x11, 0x00


	//----- nvinfo : EIATTR_KPARAM_INFO
	.align		4
.L_14:
        /*0028*/ 	.byte	0x04, 0x17
        /*002a*/ 	.short	(.L_16 - .L_15)
.L_15:
        /*002c*/ 	.word	0x00000000
        /*0030*/ 	.short	0x0007
        /*0032*/ 	.short	0x0038
        /*0034*/ 	.byte	0x00, 0xf0, 0x21, 0x00


	//----- nvinfo : EIATTR_KPARAM_INFO
	.align		4
.L_16:
        /*0038*/ 	.byte	0x04, 0x17
        /*003a*/ 	.short	(.L_18 - .L_17)
.L_17:
        /*003c*/ 	.word	0x00000000
        /*0040*/ 	.short	0x0006
        /*0042*/ 	.short	0x0030
        /*0044*/ 	.byte	0x00, 0xf0, 0x21, 0x00


	//----- nvinfo : EIATTR_KPARAM_INFO
	.align		4
.L_18:
        /*0048*/ 	.byte	0x04, 0x17
        /*004a*/ 	.short	(.L_20 - .L_19)
.L_19:
        /*004c*/ 	.word	0x00000000
        /*0050*/ 	.short	0x0005
        /*0052*/ 	.short	0x0028
        /*0054*/ 	.byte	0x00, 0xf0, 0x21, 0x00


	//----- nvinfo : EIATTR_KPARAM_INFO
	.align		4
.L_20:
        /*0058*/ 	.byte	0x04, 0x17
        /*005a*/ 	.short	(.L_22 - .L_21)
.L_21:
        /*005c*/ 	.word	0x00000000
        /*0060*/ 	.short	0x0004
        /*0062*/ 	.short	0x0020
        /*0064*/ 	.byte	0x00, 0xf0, 0x21, 0x00


	//----- nvinfo : EIATTR_KPARAM_INFO
	.align		4
.L_22:
        /*0068*/ 	.byte	0x04, 0x17
        /*006a*/ 	.short	(.L_24 - .L_23)
.L_23:
        /*006c*/ 	.word	0x00000000
        /*0070*/ 	.short	0x0003
        /*0072*/ 	.short	0x0018
        /*0074*/ 	.byte	0x00, 0xf0, 0x21, 0x00


	//----- nvinfo : EIATTR_KPARAM_INFO
	.align		4
.L_24:
        /*0078*/ 	.byte	0x04, 0x17
        /*007a*/ 	.short	(.L_26 - .L_25)
.L_25:
        /*007c*/ 	.word	0x00000000
        /*0080*/ 	.short	0x0002
        /*0082*/ 	.short	0x0010
        /*0084*/ 	.byte	0x00, 0xf0, 0x21, 0x00


	//----- nvinfo : EIATTR_KPARAM_INFO
	.align		4
.L_26:
        /*0088*/ 	.byte	0x04, 0x17
        /*008a*/ 	.short	(.L_28 - .L_27)
.L_27:
        /*008c*/ 	.word	0x00000000
        /*0090*/ 	.short	0x0001
        /*0092*/ 	.short	0x0008
        /*0094*/ 	.byte	0x00, 0xf0, 0x21, 0x00


	//----- nvinfo : EIATTR_KPARAM_INFO
	.align		4
.L_28:
        /*0098*/ 	.byte	0x04, 0x17
        /*009a*/ 	.short	(.L_30 - .L_29)
.L_29:
        /*009c*/ 	.word	0x00000000
        /*00a0*/ 	.short	0x0000
        /*00a2*/ 	.short	0x0000
        /*00a4*/ 	.byte	0x00, 0xf0, 0x21, 0x00


	//----- nvinfo : EIATTR_SPARSE_MMA_MASK
	.align		4
.L_30:
        /*00a8*/ 	.byte	0x03, 0x50
        /*00aa*/ 	.short	0x0000


	//----- nvinfo : EIATTR_MAXREG_COUNT
	.align		4
        /*00ac*/ 	.byte	0x03, 0x1b
        /*00ae*/ 	.short	0x0080


	//----- nvinfo : EIATTR_COOP_GROUP_MASK_REGIDS
	.align		4
        /*00b0*/ 	.byte	0x04, 0x29
        /*00b2*/ 	.short	(.L_32 - .L_31)


	//   ....[0]....
.L_31:
        /*00b4*/ 	.word	0xffffffff


	//   ....[1]....
        /*00b8*/ 	.word	0xffffffff


	//   ....[2]....
        /*00bc*/ 	.word	0xffffffff


	//   ....[3]....
        /*00c0*/ 	.word	0xffffffff


	//   ....[4]....
        /*00c4*/ 	.word	0xffffffff


	//   ....[5]....
        /*00c8*/ 	.word	0xffffffff


	//   ....[6]....
        /*00cc*/ 	.word	0xffffffff


	//   ....[7]....
        /*00d0*/ 	.word	0xffffffff


	//   ....[8]....
        /*00d4*/ 	.word	0xffffffff


	//   ....[9]....
        /*00d8*/ 	.word	0xffffffff


	//   ....[10]....
        /*00dc*/ 	.word	0xffffffff


	//   ....[11]....
        /*00e0*/ 	.word	0xffffffff


	//   ....[12]....
        /*00e4*/ 	.word	0xffffffff


	//   ....[13]....
        /*00e8*/ 	.word	0xffffffff


	//   ....[14]....
        /*00ec*/ 	.word	0xffffffff


	//   ....[15]....
        /*00f0*/ 	.word	0xffffffff


	//   ....[16]....
        /*00f4*/ 	.word	0xffffffff


	//   ....[17]....
        /*00f8*/ 	.word	0xffffffff


	//   ....[18]....
        /*00fc*/ 	.word	0xffffffff


	//   ....[19]....
        /*0100*/ 	.word	0xffffffff


	//   ....[20]....
        /*0104*/ 	.word	0xffffffff


	//   ....[21]....
        /*0108*/ 	.word	0xffffffff


	//   ....[22]....
        /*010c*/ 	.word	0xffffffff


	//   ....[23]....
        /*0110*/ 	.word	0xffffffff


	//   ....[24]....
        /*0114*/ 	.word	0xffffffff


	//   ....[25]....
        /*0118*/ 	.word	0xffffffff


	//   ....[26]....
        /*011c*/ 	.word	0xffffffff


	//   ....[27]....
        /*0120*/ 	.word	0xffffffff


	//   ....[28]....
        /*0124*/ 	.word	0xffffffff


	//   ....[29]....
        /*0128*/ 	.word	0xffffffff


	//   ....[30]....
        /*012c*/ 	.word	0xffffffff


	//   ....[31]....
        /*0130*/ 	.word	0xffffffff


	//   ....[32]....
        /*0134*/ 	.word	0xffffffff


	//   ....[33]....
        /*0138*/ 	.word	0xffffffff


	//   ....[34]....
        /*013c*/ 	.word	0xffffffff


	//   ....[35]....
        /*0140*/ 	.word	0xffffffff


	//   ....[36]....
        /*0144*/ 	.word	0xffffffff


	//   ....[37]....
        /*0148*/ 	.word	0xffffffff


	//   ....[38]....
        /*014c*/ 	.word	0xffffffff


	//   ....[39]....
        /*0150*/ 	.word	0xffffffff


	//   ....[40]....
        /*0154*/ 	.word	0xffffffff


	//   ....[41]....
        /*0158*/ 	.word	0xffffffff


	//   ....[42]....
        /*015c*/ 	.word	0xffffffff


	//   ....[43]....
        /*0160*/ 	.word	0xffffffff


	//   ....[44]....
        /*0164*/ 	.word	0xffffffff


	//   ....[45]....
        /*0168*/ 	.word	0xffffffff


	//   ....[46]....
        /*016c*/ 	.word	0xffffffff


	//   ....[47]....
        /*0170*/ 	.word	0xffffffff


	//   ....[48]....
        /*0174*/ 	.word	0xffffffff


	//   ....[49]....
        /*0178*/ 	.word	0xffffffff


	//   ....[50]....
        /*017c*/ 	.word	0xffffffff


	//   ....[51]....
        /*0180*/ 	.word	0xffffffff


	//   ....[52]....
        /*0184*/ 	.word	0xffffffff


	//   ....[53]....
        /*0188*/ 	.word	0xffffffff


	//   ....[54]....
        /*018c*/ 	.word	0xffffffff


	//   ....[55]....
        /*0190*/ 	.word	0xffffffff


	//   ....[56]....
        /*0194*/ 	.word	0xffffffff


	//   ....[57]....
        /*0198*/ 	.word	0xffffffff


	//   ....[58]....
        /*019c*/ 	.word	0xffffffff


	//   ....[59]....
        /*01a0*/ 	.word	0xffffffff


	//   ....[60]....
        /*01a4*/ 	.word	0xffffffff


	//   ....[61]....
        /*01a8*/ 	.word	0xffffffff


	//   ....[62]....
        /*01ac*/ 	.word	0xffffffff


	//   ....[63]....
        /*01b0*/ 	.word	0xffffffff


	//   ....[64]....
        /*01b4*/ 	.word	0xffffffff


	//   ....[65]....
        /*01b8*/ 	.word	0xffffffff


	//   ....[66]....
        /*01bc*/ 	.word	0xffffffff


	//   ....[67]....
        /*01c0*/ 	.word	0xffffffff


	//   ....[68]....
        /*01c4*/ 	.word	0xffffffff


	//   ....[69]....
        /*01c8*/ 	.word	0xffffffff


	//   ....[70]....
        /*01cc*/ 	.word	0xffffffff


	//   ....[71]....
        /*01d0*/ 	.word	0xffffffff


	//   ....[72]....
        /*01d4*/ 	.word	0xffffffff


	//   ....[73]....
        /*01d8*/ 	.word	0xffffffff


	//   ....[74]....
        /*01dc*/ 	.word	0xffffffff


	//   ....[75]....
        /*01e0*/ 	.word	0xffffffff


	//   ....[76]....
        /*01e4*/ 	.word	0xffffffff


	//   ....[77]....
        /*01e8*/ 	.word	0xffffffff


	//   ....[78]....
        /*01ec*/ 	.word	0xffffffff


	//   ....[79]....
        /*01f0*/ 	.word	0xffffffff


	//   ....[80]....
        /*01f4*/ 	.word	0xffffffff


	//   ....[81]....
        /*01f8*/ 	.word	0xffffffff


	//   ....[82]....
        /*01fc*/ 	.word	0xffffffff


	//   ....[83]....
        /*0200*/ 	.word	0xffffffff


	//   ....[84]....
        /*0204*/ 	.word	0xffffffff


	//   ....[85]....
        /*0208*/ 	.word	0xffffffff


	//   ....[86]....
        /*020c*/ 	.word	0xffffffff


	//   ....[87]....
        /*0210*/ 	.word	0xffffffff


	//   ....[88]....
        /*0214*/ 	.word	0xffffffff


	//   ....[89]....
        /*0218*/ 	.word	0xffffffff


	//   ....[90]....
        /*021c*/ 	.word	0xffffffff


	//   ....[91]....
        /*0220*/ 	.word	0xffffffff


	//   ....[92]....
        /*0224*/ 	.word	0xffffffff


	//   ....[93]....
        /*0228*/ 	.word	0xffffffff


	//   ....[94]....
        /*022c*/ 	.word	0xffffffff


	//   ....[95]....
        /*0230*/ 	.word	0xffffffff


	//   ....[96]....
        /*0234*/ 	.word	0xffffffff


	//   ....[97]....
        /*0238*/ 	.word	0xffffffff


	//   ....[98]....
        /*023c*/ 	.word	0xffffffff


	//   ....[99]....
        /*0240*/ 	.word	0xffffffff


	//----- nvinfo : EIATTR_COOP_GROUP_INSTR_OFFSETS
	.align		4
.L_32:
        /*0244*/ 	.byte	0x04, 0x28
        /*0246*/ 	.short	(.L_34 - .L_33)


	//   ....[0]....
.L_33:
        /*0248*/ 	.word	0x000014b0


	//   ....[1]....
        /*024c*/ 	.word	0x000014e0


	//   ....[2]....
        /*0250*/ 	.word	0x000014f0


	//   ....[3]....
        /*0254*/ 	.word	0x00001500


	//   ....[4]....
        /*0258*/ 	.word	0x00001510


	//   ....[5]....
        /*025c*/ 	.word	0x00001520


	//   ....[6]....
        /*0260*/ 	.word	0x00001530


	//   ....[7]....
        /*0264*/ 	.word	0x00001570


	//   ....[8]....
        /*0268*/ 	.word	0x000015b0


	//   ....[9]....
        /*026c*/ 	.word	0x000015f0


	//   ....[10]....
        /*0270*/ 	.word	0x00001630


	//   ....[11]....
        /*0274*/ 	.word	0x00001670


	//   ....[12]....
        /*0278*/ 	.word	0x000016b0


	//   ....[13]....
        /*027c*/ 	.word	0x000016f0


	//   ....[14]....
        /*0280*/ 	.word	0x00001730


	//   ....[15]....
        /*0284*/ 	.word	0x00001770


	//   ....[16]....
        /*0288*/ 	.word	0x000017b0


	//   ....[17]....
        /*028c*/ 	.word	0x000017f0


	//   ....[18]....
        /*0290*/ 	.word	0x00001830


	//   ....[19]....
        /*0294*/ 	.word	0x00001870


	//   ....[20]....
        /*0298*/ 	.word	0x000019c0


	//   ....[21]....
        /*029c*/ 	.word	0x00001a70


	//   ....[22]....
        /*02a0*/ 	.word	0x00001b50


	//   ....[23]....
        /*02a4*/ 	.word	0x00001cd0


	//   ....[24]....
        /*02a8*/ 	.word	0x00002b80


	//   ....[25]....
        /*02ac*/ 	.word	0x00002bc0


	//   ....[26]....
        /*02b0*/ 	.word	0x00002bf0


	//   ....[27]....
        /*02b4*/ 	.word	0x00002c30


	//   ....[28]....
        /*02b8*/ 	.word	0x00002c90


	//   ....[29]....
        /*02bc*/ 	.word	0x00002cf0


	//   ....[30]....
        /*02c0*/ 	.word	0x00002d40


	//   ....[31]....
        /*02c4*/ 	.word	0x00002d80


	//   ....[32]....
        /*02c8*/ 	.word	0x00002dc0


	//   ....[33]....
        /*02cc*/ 	.word	0x00002e00


	//   ....[34]....
        /*02d0*/ 	.word	0x00002e40


	//   ....[35]....
        /*02d4*/ 	.word	0x00002e70


	//   ....[36]....
        /*02d8*/ 	.word	0x00003520


	//   ....[37]....
        /*02dc*/ 	.word	0x00003760


	//   ....[38]....
        /*02e0*/ 	.word	0x000039c0


	//   ....[39]....
        /*02e4*/ 	.word	0x00003a50


	//   ....[40]....
        /*02e8*/ 	.word	0x00003ac0


	//   ....[41]....
        /*02ec*/ 	.word	0x00003b10


	//   ....[42]....
        /*02f0*/ 	.word	0x00003b40


	//   ....[43]....
        /*02f4*/ 	.word	0x00003bb0


	//   ....[44]....
        /*02f8*/ 	.word	0x00003c00


	//   ....[45]....
        /*02fc*/ 	.word	0x00003c60


	//   ....[46]....
        /*0300*/ 	.word	0x00003ca0


	//   ....[47]....
        /*0304*/ 	.word	0x00003ce0


	//   ....[48]....
        /*0308*/ 	.word	0x00003d10


	//   ....[49]....
        /*030c*/ 	.word	0x00003d50


	//   ....[50]....
        /*0310*/ 	.word	0x00003d70


	//   ....[51]....
        /*0314*/ 	.word	0x00003da0


	//   ....[52]....
        /*0318*/ 	.word	0x00003de0


	//   ....[53]....
        /*031c*/ 	.word	0x00003e40


	//   ....[54]....
        /*0320*/ 	.word	0x00003e80


	//   ....[55]....
        /*0324*/ 	.word	0x00003ec0


	//   ....[56]....
        /*0328*/ 	.word	0x00003f00


	//   ....[57]....
        /*032c*/ 	.word	0x00003f40


	//   ....[58]....
        /*0330*/ 	.word	0x00003f80


	//   ....[59]....
        /*0334*/ 	.word	0x00003fc0


	//   ....[60]....
        /*0338*/ 	.word	0x00004000


	//   ....[61]....
        /*033c*/ 	.word	0x00004040


	//   ....[62]....
        /*0340*/ 	.word	0x00004080


	//   ....[63]....
        /*0344*/ 	.word	0x000040c0


	//   ....[64]....
        /*0348*/ 	.word	0x00004100


	//   ....[65]....
        /*034c*/ 	.word	0x00004140


	//   ....[66]....
        /*0350*/ 	.word	0x00004190


	//   ....[67]....
        /*0354*/ 	.word	0x000041d0


	//   ....[68]....
        /*0358*/ 	.word	0x00004200


	//   ....[69]....
        /*035c*/ 	.word	0x00004240


	//   ....[70]....
        /*0360*/ 	.word	0x00004280


	//   ....[71]....
        /*0364*/ 	.word	0x000042c0


	//   ....[72]....
        /*0368*/ 	.word	0x00004300


	//   ....[73]....
        /*036c*/ 	.word	0x00004340


	//   ....[74]....
        /*0370*/ 	.word	0x00004380


	//   ....[75]....
        /*0374*/ 	.word	0x000043c0


	//   ....[76]....
        /*0378*/ 	.word	0x00004460


	//   ....[77]....
        /*037c*/ 	.word	0x000044a0


	//   ....[78]....
        /*0380*/ 	.word	0x000044e0


	//   ....[79]....
        /*0384*/ 	.word	0x00004520


	//   ....[80]....
        /*0388*/ 	.word	0x00004540


	//   ....[81]....
        /*038c*/ 	.word	0x00004560


	//   ....[82]....
        /*0390*/ 	.word	0x00004570


	//   ....[83]....
        /*0394*/ 	.word	0x00004590


	//   ....[84]....
        /*0398*/ 	.word	0x000045d0


	//   ....[85]....
        /*039c*/ 	.word	0x00004610


	//   ....[86]....
        /*03a0*/ 	.word	0x00004650


	//   ....[87]....
        /*03a4*/ 	.word	0x00004690


	//   ....[88]....
        /*03a8*/ 	.word	0x000049a0


	//   ....[89]....
        /*03ac*/ 	.word	0x000049b0


	//   ....[90]....
        /*03b0*/ 	.word	0x000049f0


	//   ....[91]....
        /*03b4*/ 	.word	0x00004a40


	//   ....[92]....
        /*03b8*/ 	.word	0x00004ae0


	//   ....[93]....
        /*03bc*/ 	.word	0x00004ba0


	//   ....[94]....
        /*03c0*/ 	.word	0x00004bc0


	//   ....[95]....
        /*03c4*/ 	.word	0x00004cc0


	//   ....[96]....
        /*03c8*/ 	.word	0x00004d00


	//   ....[97]....
        /*03cc*/ 	.word	0x00004d10


	//   ....[98]....
        /*03d0*/ 	.word	0x00004dd0


	//   ....[99]....
        /*03d4*/ 	.word	0x00004e10


	//----- nvinfo : EIATTR_EXIT_INSTR_OFFSETS
	.align		4
.L_34:
        /*03d8*/ 	.byte	0x04, 0x1c
        /*03da*/ 	.short	(.L_36 - .L_35)


	//   ....[0]....
.L_35:
        /*03dc*/ 	.word	0x000057c0


	//----- nvinfo : EIATTR_MAX_THREADS
	.align		4
.L_36:
        /*03e0*/ 	.byte	0x04, 0x05
        /*03e2*/ 	.short	(.L_38 - .L_37)
.L_37:
        /*03e4*/ 	.word	0x00000200
        /*03e8*/ 	.word	0x00000001
        /*03ec*/ 	.word	0x00000001


	//----- nvinfo : EIATTR_CBANK_PARAM_SIZE
	.align		4
.L_38:
        /*03f0*/ 	.byte	0x03, 0x19
        /*03f2*/ 	.short	0x0048


	//----- nvinfo : EIATTR_PARAM_CBANK
	.align		4
        /*03f4*/ 	.byte	0x04, 0x0a
        /*03f6*/ 	.short	(.L_40 - .L_39)
	.align		4
.L_39:
        /*03f8*/ 	.word	index@(.nv.constant0.triton_)
        /*03fc*/ 	.short	0x0210
        /*03fe*/ 	.short	0x0048


	//----- nvinfo : EIATTR_SW_WAR
	.align		4
.L_40:
        /*0400*/ 	.byte	0x04, 0x36
        /*0402*/ 	.short	(.L_42 - .L_41)
.L_41:
        /*0404*/ 	.word	0x00000008
.L_42:


//--------------------- .nv.callgraph             --------------------------
	.section	.nv.callgraph,"",@"SHT_CUDA_CALLGRAPH"
	.align	4
	.sectionentsize	8
	.align		4
        /*0000*/ 	.word	0x00000000
	.align		4
        /*0004*/ 	.word	0xffffffff
	.align		4
        /*0008*/ 	.word	0x00000000
	.align		4
        /*000c*/ 	.word	0xfffffffe
	.align		4
        /*0010*/ 	.word	0x00000000
	.align		4
        /*0014*/ 	.word	0xfffffffd
	.align		4
        /*0018*/ 	.word	0x00000000
	.align		4
        /*001c*/ 	.word	0xfffffffc


//--------------------- .nv.constant4             --------------------------
	.section	.nv.constant4,"a",@progbits
	.align	8
	.align		8
.nv.constant4:
        /*0000*/ 	.dword	_$_str


//--------------------- .text.triton_             --------------------------
	.section	.text.triton_,"ax",@progbits
	.sectionflags	@"SHF_BARRIERS=1"
	.align	128
        .global         triton_
        .type           triton_,@function
        .size           triton_,(.L_x_4 - triton_)
        .other          triton_,@"STO_CUDA_ENTRY STV_DEFAULT"
triton_:
.text.triton_:
[----:B------:R-:W0:Y:S02]  /*0000*/  LDC R1, c[0x0][0x28] ;  /* 0x00000a00ff017b82 */ /* 0x000e240000000800 */
[----:B------:R-:W1:Y:S01]  /*0010*/  S2R R61, SR_TID.X ;  /* 0x00000000003d7919 */ /* 0x000e620000002100 */
[----:B------:R-:W-:Y:S01]  /*0020*/  ULDC UR4, c[0x0][0x250] ;  /* 0x0000940000047ab9 */ /* 0x000fe20000000800 */
[----:B------:R-:W-:Y:S01]  /*0030*/  ULDC.64 UR6, c[0x0][0x228] ;  /* 0x00008a0000067ab9 */ /* 0x000fe20000000a00 */
[----:B------:R-:W-:Y:S01]  /*0040*/  ULDC.64 UR8, c[0x0][0x220] ;  /* 0x0000880000087ab9 */ /* 0x000fe20000000a00 */
[----:B------:R-:W2:Y:S01]  /*0050*/  S2R R3, SR_CTAID.X ;  /* 0x0000000000037919 */ /* 0x000ea20000002500 */
[----:B------:R-:W-:Y:S01]  /*0060*/  HFMA2.MMA R36, -RZ, RZ, 0, 0 ;  /* 0x00000000ff247435 */ /* 0x000fe200000001ff */
[----:B------:R-:W-:Y:S02]  /*0070*/  CS2R R32, SRZ ;  /* 0x0000000000207805 */ /* 0x000fe4000001ff00 */
[----:B------:R-:W-:Y:S02]  /*0080*/  CS2R R28, SRZ ;  /* 0x00000000001c7805 */ /* 0x000fe4000001ff00 */
[----:B------:R-:W-:-:S02]  /*0090*/  CS2R R34, SRZ ;  /* 0x0000000000227805 */ /* 0x000fc4000001ff00 */
[----:B------:R-:W-:Y:S02]  /*00a0*/  CS2R R26, SRZ ;  /* 0x00000000001a7805 */ /* 0x000fe4000001ff00 */
[----:B------:R-:W-:Y:S02]  /*00b0*/  CS2R R24, SRZ ;  /* 0x0000000000187805 */ /* 0x000fe4000001ff00 */
[----:B------:R-:W-:Y:S02]  /*00c0*/  CS2R R40, SRZ ;  /* 0x0000000000287805 */ /* 0x000fe4000001ff00 */
[----:B------:R-:W-:Y:S02]  /*00d0*/  CS2R R38, SRZ ;  /* 0x0000000000267805 */ /* 0x000fe4000001ff00 */
[----:B------:R-:W-:Y:S02]  /*00e0*/  CS2R R30, SRZ ;  /* 0x00000000001e7805 */ /* 0x000fe4000001ff00 */
[----:B------:R-:W-:-:S02]  /*00f0*/  CS2R R22, SRZ ;  /* 0x0000000000167805 */ /* 0x000fc4000001ff00 */
[----:B------:R-:W-:Y:S02]  /*0100*/  CS2R R20, SRZ ;  /* 0x0000000000147805 */ /* 0x000fe4000001ff00 */
[----:B------:R-:W-:Y:S02]  /*0110*/  CS2R R18, SRZ ;  /* 0x0000000000127805 */ /* 0x000fe4000001ff00 */
[----:B------:R-:W-:Y:S02]  /*0120*/  CS2R R16, SRZ ;  /* 0x0000000000107805 */ /* 0x000fe4000001ff00 */
[----:B-1----:R-:W-:Y:S02]  /*0130*/  SHF.R.U32.HI R0, RZ, 0x6, R61 ;  /* 0x00000006ff007819 */ /* 0x002fe4000001163d */
[----:B------:R-:W-:Y:S02]  /*0140*/  SHF.L.U32 R2, R61, 0x3, RZ ;  /* 0x000000033d027819 */ /* 0x000fe400000006ff */
[----:B--2---:R-:W-:-:S02]  /*0150*/  SHF.L.U32 R37, R3, 0x3, RZ ;  /* 0x0000000303257819 */ /* 0x004fc400000006ff */
[----:B------:R-:W-:Y:S02]  /*0160*/  SGXT.U32 R0, R0, 0x3 ;  /* 0x000000030000781a */ /* 0x000fe40000000000 */
[----:B------:R-:W-:Y:S02]  /*0170*/  LOP3.LUT R14, R61, 0x1ff, RZ, 0xc0, !PT ;  /* 0x000001ff3d0e7812 */ /* 0x000fe400078ec0ff */
[-C--:B------:R-:W-:Y:S02]  /*0180*/  LOP3.LUT R6, R37, R0.reuse, RZ, 0xfc, !PT ;  /* 0x0000000025067212 */ /* 0x080fe400078efcff */
[----:B------:R-:W-:Y:S02]  /*0190*/  LOP3.LUT R5, R2, 0x1f8, RZ, 0xc0, !PT ;  /* 0x000001f802057812 */ /* 0x000fe400078ec0ff */
[----:B------:R-:W-:Y:S01]  /*01a0*/  LEA R4, R3, R0, 0x3 ;  /* 0x0000000003047211 */ /* 0x000fe200078e18ff */
[----:B------:R-:W-:Y:S01]  /*01b0*/  IMAD.WIDE.U32 R2, R14, 0x2, RZ ;  /* 0x000000020e027825 */ /* 0x000fe200078e00ff */
[----:B------:R-:W-:Y:S01]  /*01c0*/  ISETP.GE.AND P1, PT, R6, UR4, PT ;  /* 0x0000000406007c0c */ /* 0x000fe2000bf26270 */
[----:B------:R-:W-:Y:S01]  /*01d0*/  ULDC.64 UR4, c[0x0][0x230] ;  /* 0x00008c0000047ab9 */ /* 0x000fe20000000a00 */
[----:B------:R-:W-:Y:S01]  /*01e0*/  IADD3 R74, R37, 0x1, RZ ;  /* 0x00000001254a7810 */ /* 0x000fe20007ffe0ff */
[--C-:B------:R-:W-:Y:S01]  /*01f0*/  IMAD R15, R0, 0x208, R5.reuse ;  /* 0x00000208000f7824 */ /* 0x100fe200078e0205 */
[----:B------:R-:W-:Y:S01]  /*0200*/  IADD3 R46, P0, R2, UR4, RZ ;  /* 0x00000004022e7c10 */ /* 0x000fe2000ff1e0ff */
[----:B------:R-:W-:Y:S01]  /*0210*/  UMOV UR4, 0x400 ;  /* 0x0000040000047882 */ /* 0x000fe20000000000 */
[----:B------:R-:W-:Y:S01]  /*0220*/  LOP3.LUT R42, R2, 0x7800, RZ, 0xfc, !PT ;  /* 0x00007800022a7812 */ /* 0x000fe200078efcff */
[----:B------:R-:W-:Y:S01]  /*0230*/  IMAD R0, R4, 0xc00, R5 ;  /* 0x00000c0004007824 */ /* 0x000fe200078e0205 */
[----:B------:R-:W-:Y:S01]  /*0240*/  IADD3.X R47, R3, UR5, RZ, P0, !PT ;  /* 0x00000005032f7c10 */ /* 0x000fe200087fe4ff */
[----:B------:R-:W1:Y:S01]  /*0250*/  S2UR UR5, SR_CgaCtaId ;  /* 0x00000000000579c3 */ /* 0x000e620000008800 */
[----:B------:R-:W-:-:S02]  /*0260*/  IADD3 R44, P2, R42, UR6, RZ ;  /* 0x000000062a2c7c10 */ /* 0x000fc4000ff5e0ff */
[----:B------:R-:W-:Y:S02]  /*0270*/  IADD3 R42, P3, R42, UR8, RZ ;  /* 0x000000082a2a7c10 */ /* 0x000fe4000ff7e0ff */
[----:B------:R-:W-:Y:S02]  /*0280*/  IADD3 R76, R37, 0x2, RZ ;  /* 0x00000002254c7810 */ /* 0x000fe40007ffe0ff */
[----:B------:R-:W-:Y:S02]  /*0290*/  IADD3.X R43, R3, UR9, RZ, P3, !PT ;  /* 0x00000009032b7c10 */ /* 0x000fe40009ffe4ff */
[----:B------:R-:W-:Y:S02]  /*02a0*/  IADD3 R78, R37, 0x3, RZ ;  /* 0x00000003254e7810 */ /* 0x000fe40007ffe0ff */
[----:B------:R-:W-:Y:S02]  /*02b0*/  IADD3 R79, R37, 0x4, RZ ;  /* 0x00000004254f7810 */ /* 0x000fe40007ffe0ff */
[----:B------:R-:W-:-:S02]  /*02c0*/  IADD3 R80, R37, 0x5, RZ ;  /* 0x0000000525507810 */ /* 0x000fc40007ffe0ff */
[----:B------:R-:W-:Y:S02]  /*02d0*/  IADD3 R81, R37, 0x6, RZ ;  /* 0x0000000625517810 */ /* 0x000fe40007ffe0ff */
[----:B------:R-:W-:Y:S02]  /*02e0*/  IADD3 R82, R37, 0x7, RZ ;  /* 0x0000000725527810 */ /* 0x000fe40007ffe0ff */
[----:B------:R-:W-:Y:S01]  /*02f0*/  IADD3.X R45, R3, UR7, RZ, P2, !PT ;  /* 0x00000007032d7c10 */ /* 0x000fe200097fe4ff */
[----:B------:R-:W-:Y:S01]  /*0300*/  ULDC.64 UR6, c[0x0][0x208] ;  /* 0x0000820000067ab9 */ /* 0x000fe20000000a00 */
[----:B-1----:R-:W-:-:S03]  /*0310*/  UPRMT UR4, UR5, 0x654, UR4 ;  /* 0x0000065405047896 */ /* 0x002fc60008000004 */
[----:B------:R-:W-:-:S03]  /*0320*/  ULDC UR5, c[0x0][0x250] ;  /* 0x0000940000057ab9 */ /* 0x000fc60000000800 */
[----:B------:R-:W-:Y:S02]  /*0330*/  LEA R14, R14, UR4, 0x1 ;  /* 0x000000040e0e7c11 */ /* 0x000fe4000f8e08ff */
[----:B------:R-:W-:-:S07]  /*0340*/  LEA R15, R15, UR4, 0x1 ;  /* 0x000000040f0f7c11 */ /* 0x000fce000f8e08ff */
.L_x_1:
[----:B0-----:R-:W0:Y:S01]  /*0350*/  LDC.64 R4, c[0x0][0x218] ;  /* 0x00008600ff047b82 */ /* 0x001e220000000a00 */
[----:B------:R-:W-:Y:S02]  /*0360*/  IADD3 R7, R0, R41, RZ ;  /* 0x0000002900077210 */ /* 0x000fe40007ffe0ff */
[----:B------:R-:W-:Y:S02]  /*0370*/  CS2R R8, SRZ ;  /* 0x0000000000087805 */ /* 0x000fe4000001ff00 */
[----:B------:R-:W-:-:S03]  /*0380*/  CS2R R10, SRZ ;  /* 0x00000000000a7805 */ /* 0x000fc6000001ff00 */
[----:B------:R-:W1:Y:S01]  /*0390*/  LDC.64 R12, c[0x0][0x210] ;  /* 0x00008400ff0c7b82 */ /* 0x000e620000000a00 */
[----:B0-----:R-:W-:-:S05]  /*03a0*/  IMAD.WIDE R48, R7, 0x2, R4 ;  /* 0x0000000207307825 */ /* 0x001fca00078e0204 */
[----:B------:R-:W2:Y:S01]  /*03b0*/  @!P1 LDG.E.EF.128 R8, desc[UR6][R48.64] ;  /* 0x0000000630089981 */ /* 0x000ea2000c0e1d00 */
[----:B------:R-:W-:Y:S01]  /*03c0*/  CS2R R4, SRZ ;  /* 0x0000000000047805 */ /* 0x000fe2000001ff00 */
[----:B-1----:R-:W-:Y:S01]  /*03d0*/  IMAD.WIDE R12, R7, 0x2, R12 ;  /* 0x00000002070c7825 */ /* 0x002fe200078e020c */
[----:B------:R-:W-:Y:S01]  /*03e0*/  BAR.SYNC.DEFER_BLOCKING 0x0 ;  /* 0x0000000000007b1d */ /* 0x000fe20000010000 */
[----:B------:R-:W-:Y:S02]  /*03f0*/  CS2R R6, SRZ ;  /* 0x0000000000067805 */ /* 0x000fe4000001ff00 */
[----:B--2---:R-:W-:Y:S02]  /*0400*/  SEL R8, R8, RZ, !P1 ;  /* 0x000000ff08087207 */ /* 0x004fe40004800000 */
[----:B------:R-:W-:Y:S02]  /*0410*/  SEL R9, R9, RZ, !P1 ;  /* 0x000000ff09097207 */ /* 0x000fe40004800000 */
[----:B------:R-:W-:-:S02]  /*0420*/  SEL R10, R10, RZ, !P1 ;  /* 0x000000ff0a0a7207 */ /* 0x000fc40004800000 */
[----:B------:R-:W-:-:S05]  /*0430*/  SEL R11, R11, RZ, !P1 ;  /* 0x000000ff0b0b7207 */ /* 0x000fca0004800000 */
[----:B------:R-:W-:Y:S01]  /*0440*/  STS.128 [R15], R8 ;  /* 0x000000080f007388 */ /* 0x000fe20000000c00 */
[----:B------:R-:W-:Y:S06]  /*0450*/  BAR.SYNC.DEFER_BLOCKING 0x0 ;  /* 0x0000000000007b1d */ /* 0x000fec0000010000 */
[----:B------:R-:W2:Y:S04]  /*0460*/  @!P1 LDG.E.EF.128 R4, desc[UR6][R12.64] ;  /* 0x000000060c049981 */ /* 0x000ea8000c0e1d00 */
[----:B------:R-:W3:Y:S04]  /*0470*/  LDG.E.EL.U16 R52, desc[UR6][R42.64] ;  /* 0x000000062a347981 */ /* 0x000ee8000c2e1500 */
[----:B------:R-:W4:Y:S04]  /*0480*/  LDG.E.EL.U16 R53, desc[UR6][R44.64] ;  /* 0x000000062c357981 */ /* 0x000f28000c2e1500 */
[----:B------:R-:W0:Y:S04]  /*0490*/  LDS.U16 R48, [R14] ;  /* 0x000000000e307984 */ /* 0x000e280000000400 */
[----:B------:R-:W1:Y:S04]  /*04a0*/  LDS.U16 R49, [R14+0x410] ;  /* 0x000410000e317984 */ /* 0x000e680000000400 */
[----:B------:R-:W-:Y:S04]  /*04b0*/  LDS.U16 R50, [R14+0x820] ;  /* 0x000820000e327984 */ /* 0x000fe80000000400 */
[----:B------:R-:W5:Y:S04]  /*04c0*/  LDS.U16 R8, [R14+0xc30] ;  /* 0x000c30000e087984 */ /* 0x000f680000000400 */
[----:B------:R-:W-:Y:S04]  /*04d0*/  LDS.U16 R9, [R14+0x1040] ;  /* 0x001040000e097984 */ /* 0x000fe80000000400 */
[----:B------:R-:W0:Y:S04]  /*04e0*/  LDS.U16 R10, [R14+0x1450] ;  /* 0x001450000e0a7984 */ /* 0x000e280000000400 */
[----:B------:R-:W-:Y:S04]  /*04f0*/  LDS.U16 R11, [R14+0x1860] ;  /* 0x001860000e0b7984 */ /* 0x000fe80000000400 */
[----:B------:R-:W0:Y:S01]  /*0500*/  LDS.U16 R51, [R14+0x1c70] ;  /* 0x001c70000e337984 */ /* 0x000e220000000400 */
[----:B------:R-:W-:Y:S01]  /*0510*/  BAR.SYNC.DEFER_BLOCKING 0x0 ;  /* 0x0000000000007b1d */ /* 0x000fe20000010000 */
[----:B--2---:R-:W-:-:S02]  /*0520*/  SEL R4, R4, RZ, !P1 ;  /* 0x000000ff04047207 */ /* 0x004fc40004800000 */
[----:B------:R-:W-:Y:S02]  /*0530*/  SEL R5, R5, RZ, !P1 ;  /* 0x000000ff05057207 */ /* 0x000fe40004800000 */
[----:B------:R-:W-:Y:S02]  /*0540*/  SEL R6, R6, RZ, !P1 ;  /* 0x000000ff06067207 */ /* 0x000fe40004800000 */
[----:B------:R-:W-:-:S05]  /*0550*/  SEL R7, R7, RZ, !P1 ;  /* 0x000000ff07077207 */ /* 0x000fca0004800000 */
[----:B------:R0:W-:Y:S01]  /*0560*/  STS.128 [R15], R4 ;  /* 0x000000040f007388 */ /* 0x0001e20000000c00 */
[----:B------:R-:W-:Y:S06]  /*0570*/  BAR.SYNC.DEFER_BLOCKING 0x0 ;  /* 0x0000000000007b1d */ /* 0x000fec0000010000 */
[----:B------:R-:W2:Y:S01]  /*0580*/  LDG.E.EL.U16 R63, desc[UR6][R46.64] ;  /* 0x000000062e3f7981 */ /* 0x000ea2000c2e1500 */
[----:B---3--:R-:W-:Y:S02]  /*0590*/  SHF.L.U32 R52, R52, 0x10, RZ ;  /* 0x0000001034347819 */ /* 0x008fe400000006ff */
[----:B------:R-:W-:-:S02]  /*05a0*/  CS2R R68, SRZ ;  /* 0x0000000000447805 */ /* 0x000fc4000001ff00 */
[----:B----4-:R-:W-:Y:S01]  /*05b0*/  SHF.L.U32 R53, R53, 0x10, RZ ;  /* 0x0000001035357819 */ /* 0x010fe200000006ff */
[----:B------:R-:W3:Y:S01]  /*05c0*/  LDS.U16 R55, [R14+0x410] ;  /* 0x000410000e377984 */ /* 0x000ee20000000400 */
[----:B0-----:R-:W-:Y:S02]  /*05d0*/  SHF.L.U32 R4, R48, 0x10, RZ ;  /* 0x0000001030047819 */ /* 0x001fe400000006ff */
[----:B------:R-:W-:Y:S02]  /*05e0*/  CS2R R70, SRZ ;  /* 0x0000000000467805 */ /* 0x000fe4000001ff00 */
[----:B-1----:R-:W-:Y:S01]  /*05f0*/  SHF.L.U32 R5, R49, 0x10, RZ ;  /* 0x0000001031057819 */ /* 0x002fe200000006ff */
[----:B------:R-:W0:Y:S01]  /*0600*/  LDS.U16 R57, [R14+0xc30] ;  /* 0x000c30000e397984 */ /* 0x000e220000000400 */
[----:B-----5:R-:W-:Y:S01]  /*0610*/  SHF.L.U32 R7, R8, 0x10, RZ ;  /* 0x0000001008077819 */ /* 0x020fe200000006ff */
[----:B------:R-:W-:Y:S01]  /*0620*/  FADD R53, R52, R53 ;  /* 0x0000003534357221 */ /* 0x000fe20000000000 */
[----:B------:R-:W-:Y:S01]  /*0630*/  ISETP.NE.AND P0, PT, R41, RZ, PT ;  /* 0x000000ff2900720c */ /* 0x000fe20003f05270 */
[----:B------:R-:W1:Y:S01]  /*0640*/  LDS.U16 R54, [R14] ;  /* 0x000000000e367984 */ /* 0x000e620000000400 */
[----:B------:R-:W-:-:S02]  /*0650*/  SHF.L.U32 R6, R50, 0x10, RZ ;  /* 0x0000001032067819 */ /* 0x000fc400000006ff */
[----:B------:R-:W-:Y:S02]  /*0660*/  CS2R R72, SRZ ;  /* 0x0000000000487805 */ /* 0x000fe4000001ff00 */
[----:B------:R-:W-:Y:S01]  /*0670*/  SHF.L.U32 R10, R10, 0x10, RZ ;  /* 0x000000100a0a7819 */ /* 0x000fe200000006ff */
[----:B------:R-:W4:Y:S01]  /*0680*/  LDS.U16 R56, [R14+0x820] ;  /* 0x000820000e387984 */ /* 0x000f220000000400 */
[----:B------:R-:W-:Y:S02]  /*0690*/  SHF.L.U32 R51, R51, 0x10, RZ ;  /* 0x0000001033337819 */ /* 0x000fe400000006ff */
[----:B------:R-:W-:Y:S01]  /*06a0*/  MOV R75, RZ ;  /* 0x000000ff004b7202 */ /* 0x000fe20000000f00 */
[----:B------:R-:W5:Y:S01]  /*06b0*/  LDS.U16 R58, [R14+0x1040] ;  /* 0x001040000e3a7984 */ /* 0x000f620000000400 */
[----:B------:R-:W-:-:S03]  /*06c0*/  MOV R77, RZ ;  /* 0x000000ff004d7202 */ /* 0x000fc60000000f00 */
[----:B------:R-:W5:Y:S04]  /*06d0*/  LDS.U16 R59, [R14+0x1450] ;  /* 0x001450000e3b7984 */ /* 0x000f680000000400 */
[----:B------:R-:W5:Y:S04]  /*06e0*/  LDS.U16 R60, [R14+0x1860] ;  /* 0x001860000e3c7984 */ /* 0x000f680000000400 */
[----:B------:R-:W5:Y:S01]  /*06f0*/  LDS.U16 R62, [R14+0x1c70] ;  /* 0x001c70000e3e7984 */ /* 0x000f620000000400 */
[----:B---3--:R-:W-:Y:S02]  /*0700*/  SHF.L.U32 R55, R55, 0x10, RZ ;  /* 0x0000001037377819 */ /* 0x008fe400000006ff */
[----:B0-----:R-:W-:-:S02]  /*0710*/  SHF.L.U32 R57, R57, 0x10, RZ ;  /* 0x0000001039397819 */ /* 0x001fc400000006ff */
[----:B-1----:R-:W-:Y:S02]  /*0720*/  SHF.L.U32 R54, R54, 0x10, RZ ;  /* 0x0000001036367819 */ /* 0x002fe400000006ff */
[----:B----4-:R-:W-:Y:S02]  /*0730*/  SHF.L.U32 R56, R56, 0x10, RZ ;  /* 0x0000001038387819 */ /* 0x010fe400000006ff */
[----:B-----5:R-:W-:Y:S02]  /*0740*/  SHF.L.U32 R58, R58, 0x10, RZ ;  /* 0x000000103a3a7819 */ /* 0x020fe400000006ff */
[----:B------:R-:W-:Y:S02]  /*0750*/  SHF.L.U32 R59, R59, 0x10, RZ ;  /* 0x000000103b3b7819 */ /* 0x000fe400000006ff */
[----:B------:R-:W-:Y:S02]  /*0760*/  SHF.L.U32 R60, R60, 0x10, RZ ;  /* 0x000000103c3c7819 */ /* 0x000fe400000006ff */
[----:B------:R-:W-:-:S02]  /*0770*/  SHF.L.U32 R62, R62, 0x10, RZ ;  /* 0x000000103e3e7819 */ /* 0x000fc400000006ff */
[----:B--2---:R-:W-:-:S05]  /*0780*/  SHF.L.U32 R63, R63, 0x10, RZ ;  /* 0x000000103f3f7819 */ /* 0x004fca00000006ff */
[--C-:B------:R-:W-:Y:S01]  /*0790*/  FADD R8, R55, R63.reuse ;  /* 0x0000003f37087221 */ /* 0x100fe20000000000 */
[--C-:B------:R-:W-:Y:S01]  /*07a0*/  FADD R48, R57, R63.reuse ;  /* 0x0000003f39307221 */ /* 0x100fe20000000000 */
[--C-:B------:R-:W-:Y:S01]  /*07b0*/  FADD R54, R54, R63.reuse ;  /* 0x0000003f36367221 */ /* 0x100fe20000000000 */
[----:B------:R-:W-:Y:S01]  /*07c0*/  FADD R49, R56, R63 ;  /* 0x0000003f38317221 */ /* 0x000fe20000000000 */
[C---:B------:R-:W-:Y:S01]  /*07d0*/  FFMA R5, R53.reuse, R8, R5 ;  /* 0x0000000835057223 */ /* 0x040fe20000000005 */
[----:B------:R-:W-:Y:S01]  /*07e0*/  FFMA R7, R53, R48, R7 ;  /* 0x0000003035077223 */ /* 0x000fe20000000007 */
[----:B------:R-:W-:Y:S01]  /*07f0*/  SHF.L.U32 R8, R9, 0x10, RZ ;  /* 0x0000001009087819 */ /* 0x000fe200000006ff */
[----:B------:R-:W-:Y:S01]  /*0800*/  FFMA R4, R53, R54, R4 ;  /* 0x0000003635047223 */ /* 0x000fe20000000004 */
[----:B------:R-:W-:Y:S01]  /*0810*/  SHF.L.U32 R48, R11, 0x10, RZ ;  /* 0x000000100b307819 */ /* 0x000fe200000006ff */
[--C-:B------:R-:W-:Y:S01]  /*0820*/  FADD R58, R58, R63.reuse ;  /* 0x0000003f3a3a7221 */ /* 0x100fe20000000000 */
[--C-:B------:R-:W-:Y:S01]  /*0830*/  FADD R11, R59, R63.reuse ;  /* 0x0000003f3b0b7221 */ /* 0x100fe20000000000 */
[--C-:B------:R-:W-:Y:S01]  /*0840*/  FADD R9, R60, R63.reuse ;  /* 0x0000003f3c097221 */ /* 0x100fe20000000000 */
[----:B------:R-:W-:Y:S01]  /*0850*/  FADD R62, R62, R63 ;  /* 0x0000003f3e3e7221 */ /* 0x000fe20000000000 */
[C---:B------:R-:W-:Y:S01]  /*0860*/  FFMA R6, R53.reuse, R49, R6 ;  /* 0x0000003135067223 */ /* 0x040fe20000000006 */
[C---:B------:R-:W-:Y:S01]  /*0870*/  FFMA R8, R53.reuse, R58, R8 ;  /* 0x0000003a35087223 */ /* 0x040fe20000000008 */
[C---:B------:R-:W-:Y:S01]  /*0880*/  FFMA R11, R53.reuse, R11, R10 ;  /* 0x0000000b350b7223 */ /* 0x040fe2000000000a */
[C---:B------:R-:W-:Y:S01]  /*0890*/  FFMA R48, R53.reuse, R9, R48 ;  /* 0x0000000935307223 */ /* 0x040fe20000000030 */
[----:B------:R-:W-:Y:S01]  /*08a0*/  FFMA R51, R53, R62, R51 ;  /* 0x0000003e35337223 */ /* 0x000fe20000000033 */
[----:B------:R-:W-:-:S02]  /*08b0*/  F2FP.BF16.F32.PACK_AB R50, R5, R4 ;  /* 0x000000040532723e */ /* 0x000fc400000010ff */
[----:B------:R-:W-:Y:S02]  /*08c0*/  MOV R10, 0x3f800000 ;  /* 0x3f800000000a7802 */ /* 0x000fe40000000f00 */
[----:B------:R-:W-:Y:S02]  /*08d0*/  MOV R9, 0x3f800000 ;  /* 0x3f80000000097802 */ /* 0x000fe40000000f00 */
[----:B------:R-:W-:Y:S02]  /*08e0*/  MOV R53, 0x3f800000 ;  /* 0x3f80000000357802 */ /* 0x000fe40000000f00 */
[----:B------:R-:W-:Y:S02]  /*08f0*/  MOV R56, 0x3f800000 ;  /* 0x3f80000000387802 */ /* 0x000fe40000000f00 */
[----:B------:R-:W-:Y:S02]  /*0900*/  MOV R58, 0x3f800000 ;  /* 0x3f800000003a7802 */ /* 0x000fe40000000f00 */
[----:B------:R-:W-:-:S02]  /*0910*/  MOV R55, 0x3f800000 ;  /* 0x3f80000000377802 */ /* 0x000fc40000000f00 */
[----:B------:R-:W-:Y:S02]  /*0920*/  MOV R57, 0x3f800000 ;  /* 0x3f80000000397802 */ /* 0x000fe40000000f00 */
[----:B------:R-:W-:Y:S02]  /*0930*/  MOV R60, 0x3f800000 ;  /* 0x3f800000003c7802 */ /* 0x000fe40000000f00 */
[----:B------:R-:W-:Y:S02]  /*0940*/  MOV R54, R4 ;  /* 0x0000000400367202 */ /* 0x000fe40000000f00 */
[----:B------:R-:W-:Y:S02]  /*0950*/  MOV R59, R5 ;  /* 0x00000005003b7202 */ /* 0x000fe40000000f00 */
[----:B------:R-:W-:Y:S02]  /*0960*/  MOV R62, R6 ;  /* 0x00000006003e7202 */ /* 0x000fe40000000f00 */
[----:B------:R-:W-:-:S02]  /*0970*/  MOV R63, R7 ;  /* 0x00000007003f7202 */ /* 0x000fc40000000f00 */
[----:B------:R-:W-:Y:S02]  /*0980*/  MOV R64, R8 ;  /* 0x0000000800407202 */ /* 0x000fe40000000f00 */
[----:B------:R-:W-:Y:S02]  /*0990*/  MOV R65, R11 ;  /* 0x0000000b00417202 */ /* 0x000fe40000000f00 */
[----:B------:R-:W-:Y:S02]  /*09a0*/  MOV R66, R48 ;  /* 0x0000003000427202 */ /* 0x000fe40000000f00 */
[----:B------:R-:W-:Y:S02]  /*09b0*/  F2FP.BF16.F32.PACK_AB R49, R7, R6 ;  /* 0x000000060731723e */ /* 0x000fe400000010ff */
[----:B------:R-:W-:Y:S02]  /*09c0*/  PRMT R52, R50, 0x7632, R52 ;  /* 0x0000763232347816 */ /* 0x000fe40000000034 */
[----:B------:R-:W-:Y:S01]  /*09d0*/  MOV R67, R51 ;  /* 0x0000003300437202 */ /* 0x000fe20000000f00 */
[----:B------:R-:W-:Y:S06]  /*09e0*/  @!P0 BRA `(.L_x_0) ;  /* 0x0000000400c08947 */ /* 0x000fec0003800000 */
[----:B------:R-:W-:Y:S01]  /*09f0*/  FADD R10, R33, 1 ;  /* 0x3f800000210a7421 */ /* 0x000fe20000000000 */
[----:B------:R-:W-:Y:S01]  /*0a00*/  FADD R9, R32, 1 ;  /* 0x3f80000020097421 */ /* 0x000fe20000000000 */
[----:B------:R-:W-:Y:S01]  /*0a10*/  FADD R69, R4, -R23 ;  /* 0x8000001704457221 */ /* 0x000fe20000000000 */
[----:B------:R-:W-:Y:S01]  /*0a20*/  FADD R68, R5, -R22 ;  /* 0x8000001605447221 */ /* 0x000fe20000000000 */
[C---:B------:R-:W-:Y:S01]  /*0a30*/  FMUL R53, R10.reuse, 0.25 ;  /* 0x3e8000000a357820 */ /* 0x040fe20000400000 */
[C---:B------:R-:W-:Y:S01]  /*0a40*/  FSETP.GEU.AND P3, PT, |R10|.reuse, 1.175494350822287508e-38, PT ;  /* 0x008000000a00780b */ /* 0x040fe20003f6e200 */
[----:B------:R-:W-:Y:S01]  /*0a50*/  FMUL R54, R9, 0.25 ;  /* 0x3e80000009367820 */ /* 0x000fe20000400000 */
[----:B------:R-:W-:Y:S01]  /*0a60*/  FSETP.GT.AND P0, PT, |R10|, 8.50705917302346158658e+37, PT ;  /* 0x7e8000000a00780b */ /* 0x000fe20003f04200 */
[----:B------:R-:W-:Y:S01]  /*0a70*/  FMUL R56, R69, 0.25 ;  /* 0x3e80000045387820 */ /* 0x000fe20000400000 */
[----:B------:R-:W-:Y:S01]  /*0a80*/  FSETP.GEU.AND P4, PT, |R9|, 1.175494350822287508e-38, PT ;  /* 0x008000000900780b */ /* 0x000fe20003f8e200 */
[----:B------:R-:W-:Y:S01]  /*0a90*/  FMUL R57, R68, 0.25 ;  /* 0x3e80000044397820 */ /* 0x000fe20000400000 */
[----:B------:R-:W-:Y:S01]  /*0aa0*/  FSEL R53, R53, R10, P0 ;  /* 0x0000000a35357208 */ /* 0x000fe20000000000 */
[----:B------:R-:W-:Y:S01]  /*0ab0*/  FADD R58, R27, 1 ;  /* 0x3f8000001b3a7421 */ /* 0x000fe20000000000 */
[----:B------:R-:W-:Y:S01]  /*0ac0*/  FSETP.GT.AND P2, PT, |R9|, 8.50705917302346158658e+37, PT ;  /* 0x7e8000000900780b */ /* 0x000fe20003f44200 */
[----:B------:R-:W-:Y:S01]  /*0ad0*/  FADD R71, R6, -R21 ;  /* 0x8000001506477221 */ /* 0x000fe20000000000 */
[----:B------:R-:W-:Y:S01]  /*0ae0*/  FSEL R56, R56, R69, P0 ;  /* 0x0000004538387208 */ /* 0x000fe20000000000 */
[----:B------:R-:W-:Y:S01]  /*0af0*/  FMUL R65, R58, 0.25 ;  /* 0x3e8000003a417820 */ /* 0x000fe20000400000 */
[----:B------:R-:W-:Y:S01]  /*0b00*/  FSEL R55, R54, R9, P2 ;  /* 0x0000000936377208 */ /* 0x000fe20001000000 */
[----:B------:R-:W-:Y:S01]  /*0b10*/  @!P3 FMUL R53, R53, 16777216 ;  /* 0x4b8000003535b820 */ /* 0x000fe20000400000 */
[----:B------:R-:W-:Y:S01]  /*0b20*/  FSEL R57, R57, R68, P2 ;  /* 0x0000004439397208 */ /* 0x000fe20001000000 */
[----:B------:R-:W-:Y:S01]  /*0b30*/  @!P3 FMUL R56, R56, 16777216 ;  /* 0x4b8000003838b820 */ /* 0x000fe20000400000 */
[C---:B------:R-:W-:Y:S01]  /*0b40*/  FSETP.GEU.AND P3, PT, |R58|.reuse, 1.175494350822287508e-38, PT ;  /* 0x008000003a00780b */ /* 0x040fe20003f6e200 */
[----:B------:R0:W1:Y:S01]  /*0b50*/  MUFU.RCP R54, R53 ;  /* 0x0000003500367308 */ /* 0x0000620000001000 */
[----:B------:R-:W-:Y:S01]  /*0b60*/  @!P4 FMUL R55, R55, 16777216 ;  /* 0x4b8000003737c820 */ /* 0x000fe20000400000 */
[----:B------:R-:W-:Y:S01]  /*0b70*/  @!P4 FMUL R57, R57, 16777216 ;  /* 0x4b8000003939c820 */ /* 0x000fe20000400000 */
[----:B------:R-:W-:Y:S01]  /*0b80*/  FMUL R64, R71, 0.25 ;  /* 0x3e80000047407820 */ /* 0x000fe20000400000 */
[----:B------:R-:W-:Y:S01]  /*0b90*/  FSETP.GT.AND P2, PT, |R58|, 8.50705917302346158658e+37, PT ;  /* 0x7e8000003a00780b */ /* 0x000fe20003f44200 */
[----:B------:R-:W-:Y:S01]  /*0ba0*/  FADD R73, R7, -R20 ;  /* 0x8000001407497221 */ /* 0x000fe20000000000 */
[----:B------:R-:W-:-:S02]  /*0bb0*/  FADD R70, R8, -R19 ;  /* 0x8000001308467221 */ /* 0x000fc40000000000 */
[----:B------:R-:W2:Y:S01]  /*0bc0*/  MUFU.RCP R55, R55 ;  /* 0x0000003700377308 */ /* 0x000ea20000001000 */
[----:B0-----:R-:W-:Y:S01]  /*0bd0*/  FADD R53, R28, 1 ;  /* 0x3f8000001c357421 */ /* 0x001fe20000000000 */
[----:B------:R-:W-:Y:S01]  /*0be0*/  FSEL R65, R65, R58, P2 ;  /* 0x0000003a41417208 */ /* 0x000fe20001000000 */
[----:B------:R-:W-:Y:S01]  /*0bf0*/  FMUL R66, R73, 0.25 ;  /* 0x3e80000049427820 */ /* 0x000fe20000400000 */
[----:B------:R-:W-:Y:S01]  /*0c00*/  FMUL R67, R70, 0.25 ;  /* 0x3e80000046437820 */ /* 0x000fe20000400000 */
[C---:B------:R-:W-:Y:S01]  /*0c10*/  FMUL R60, R53.reuse, 0.25 ;  /* 0x3e800000353c7820 */ /* 0x040fe20000400000 */
[----:B------:R-:W-:Y:S01]  /*0c20*/  FSETP.GEU.AND P5, PT, |R53|, 1.175494350822287508e-38, PT ;  /* 0x008000003500780b */ /* 0x000fe20003fae200 */
[----:B-1----:R-:W-:Y:S01]  /*0c30*/  FFMA R54, R54, R56, R23 ;  /* 0x0000003836367223 */ /* 0x002fe20000000017 */
[----:B------:R-:W-:Y:S01]  /*0c40*/  FADD R56, R35, 1 ;  /* 0x3f80000023387421 */ /* 0x000fe20000000000 */
[----:B------:R-:W-:Y:S01]  /*0c50*/  FSETP.GT.AND P4, PT, |R53|, 8.50705917302346158658e+37, PT ;  /* 0x7e8000003500780b */ /* 0x000fe20003f84200 */
[----:B------:R-:W-:Y:S01]  /*0c60*/  @!P3 FMUL R65, R65, 16777216 ;  /* 0x4b8000004141b820 */ /* 0x000fe20000400000 */
[----:B------:R-:W-:Y:S01]  /*0c70*/  FSEL R67, R67, R70, P2 ;  /* 0x0000004643437208 */ /* 0x000fe20001000000 */
[C---:B------:R-:W-:Y:S01]  /*0c80*/  FMUL R63, R56.reuse, 0.25 ;  /* 0x3e800000383f7820 */ /* 0x040fe20000400000 */
[----:B------:R-:W-:Y:S01]  /*0c90*/  FSETP.GEU.AND P0, PT, |R56|, 1.175494350822287508e-38, PT ;  /* 0x008000003800780b */ /* 0x000fe20003f0e200 */
[----:B------:R-:W-:Y:S01]  /*0ca0*/  FADD R4, R4, -R54 ;  /* 0x8000003604047221 */ /* 0x000fe20000000000 */
[----:B------:R-:W-:Y:S01]  /*0cb0*/  FSEL R62, R60, R53, P4 ;  /* 0x000000353c3e7208 */ /* 0x000fe20002000000 */
[----:B--2---:R-:W-:Y:S01]  /*0cc0*/  FFMA R59, R55, R57, R22 ;  /* 0x00000039373b7223 */ /* 0x004fe20000000016 */
[----:B------:R-:W-:Y:S01]  /*0cd0*/  FSETP.GT.AND P6, PT, |R56|, 8.50705917302346158658e+37, PT ;  /* 0x7e8000003800780b */ /* 0x000fe20003fc4200 */
[----:B------:R-:W-:Y:S01]  /*0ce0*/  FADD R55, R34, 1 ;  /* 0x3f80000022377421 */ /* 0x000fe20000000000 */
[----:B------:R-:W-:Y:S01]  /*0cf0*/  FSEL R64, R64, R71, P4 ;  /* 0x0000004740407208 */ /* 0x000fe20002000000 */
[----:B------:R-:W-:Y:S01]  /*0d00*/  @!P5 FMUL R62, R62, 16777216 ;  /* 0x4b8000003e3ed820 */ /* 0x000fe20000400000 */
[----:B------:R-:W-:Y:S01]  /*0d10*/  FSEL R63, R63, R56, P6 ;  /* 0x000000383f3f7208 */ /* 0x000fe20003000000 */
[C---:B------:R-:W-:Y:S01]  /*0d20*/  FMUL R72, R55.reuse, 0.25 ;  /* 0x3e80000037487820 */ /* 0x040fe20000400000 */
[----:B------:R-:W-:Y:S01]  /*0d30*/  FADD R57, R26, 1 ;  /* 0x3f8000001a397421 */ /* 0x000fe20000000000 */
[----:B------:R-:W-:Y:S01]  /*0d40*/  @!P5 FMUL R64, R64, 16777216 ;  /* 0x4b8000004040d820 */ /* 0x000fe20000400000 */
[----:B------:R-:W-:Y:S01]  /*0d50*/  FSETP.GT.AND P5, PT, |R55|, 8.50705917302346158658e+37, PT ;  /* 0x7e8000003700780b */ /* 0x000fe20003fa4200 */
[----:B------:R-:W-:Y:S01]  /*0d60*/  FADD R60, R25, 1 ;  /* 0x3f800000193c7421 */ /* 0x000fe20000000000 */
[----:B------:R-:W-:Y:S01]  /*0d70*/  @!P0 FMUL R63, R63, 16777216 ;  /* 0x4b8000003f3f8820 */ /* 0x000fe20000400000 */
[----:B------:R-:W0:Y:S01]  /*0d80*/  MUFU.RCP R62, R62 ;  /* 0x0000003e003e7308 */ /* 0x000e220000001000 */
[----:B------:R-:W-:Y:S01]  /*0d90*/  FSETP.GEU.AND P4, PT, |R55|, 1.175494350822287508e-38, PT ;  /* 0x008000003700780b */ /* 0x000fe20003f8e200 */
[----:B------:R-:W-:Y:S01]  /*0da0*/  FMUL R84, R57, 0.25 ;  /* 0x3e80000039547820 */ /* 0x000fe20000400000 */
[----:B------:R-:W-:Y:S01]  /*0db0*/  FSEL R66, R66, R73, P6 ;  /* 0x0000004942427208 */ /* 0x000fe20003000000 */
[----:B------:R-:W-:Y:S01]  /*0dc0*/  FMUL R75, R60, 0.25 ;  /* 0x3e8000003c4b7820 */ /* 0x000fe20000400000 */
[----:B------:R-:W-:Y:S01]  /*0dd0*/  FSEL R77, R72, R55, P5 ;  /* 0x00000037484d7208 */ /* 0x000fe20002800000 */
[----:B------:R-:W-:Y:S01]  /*0de0*/  @!P3 FMUL R67, R67, 16777216 ;  /* 0x4b8000004343b820 */ /* 0x000fe20000400000 */
[C---:B------:R-:W-:Y:S01]  /*0df0*/  FSETP.GEU.AND P6, PT, |R57|.reuse, 1.175494350822287508e-38, PT ;  /* 0x008000003900780b */ /* 0x040fe20003fce200 */
[----:B------:R-:W1:Y:S01]  /*0e00*/  MUFU.RCP R72, R65 ;  /* 0x0000004100487308 */ /* 0x000e620000001000 */
[----:B------:R-:W-:Y:S01]  /*0e10*/  FSETP.GEU.AND P2, PT, |R60|, 1.175494350822287508e-38, PT ;  /* 0x008000003c00780b */ /* 0x000fe20003f4e200 */
[----:B------:R-:W-:Y:S01]  /*0e20*/  @!P0 FMUL R66, R66, 16777216 ;  /* 0x4b80000042428820 */ /* 0x000fe20000400000 */
[----:B------:R-:W-:Y:S01]  /*0e30*/  FSETP.GT.AND P0, PT, |R57|, 8.50705917302346158658e+37, PT ;  /* 0x7e8000003900780b */ /* 0x000fe20003f04200 */
[----:B------:R-:W-:Y:S01]  /*0e40*/  FADD R5, R5, -R59 ;  /* 0x8000003b05057221 */ /* 0x000fe20000000000 */
[----:B------:R-:W-:Y:S01]  /*0e50*/  FSETP.GT.AND P3, PT, |R60|, 8.50705917302346158658e+37, PT ;  /* 0x7e8000003c00780b */ /* 0x000fe20003f64200 */
[----:B------:R-:W-:Y:S01]  /*0e60*/  @!P4 FMUL R77, R77, 16777216 ;  /* 0x4b8000004d4dc820 */ /* 0x000fe20000400000 */
[----:B------:R-:W-:Y:S01]  /*0e70*/  FSEL R84, R84, R57, P0 ;  /* 0x0000003954547208 */ /* 0x000fe20000000000 */
[----:B------:R-:W2:Y:S01]  /*0e80*/  MUFU.RCP R63, R63 ;  /* 0x0000003f003f7308 */ /* 0x000ea20000001000 */
[----:B------:R-:W-:Y:S01]  /*0e90*/  FSEL R85, R75, R60, P3 ;  /* 0x0000003c4b557208 */ /* 0x000fe20001800000 */
[----:B0-----:R-:W-:Y:S01]  /*0ea0*/  FFMA R62, R62, R64, R21 ;  /* 0x000000403e3e7223 */ /* 0x001fe20000000015 */
[----:B------:R-:W-:Y:S01]  /*0eb0*/  FADD R75, R11, -R18 ;  /* 0x800000120b4b7221 */ /* 0x000fe20000000000 */
[----:B------:R-:W-:Y:S01]  /*0ec0*/  @!P6 FMUL R84, R84, 16777216 ;  /* 0x4b8000005454e820 */ /* 0x000fe20000400000 */
[----:B------:R-:W-:Y:S01]  /*0ed0*/  FFMA R69, R69, R4, R40 ;  /* 0x0000000445457223 */ /* 0x000fe20000000028 */
[----:B------:R-:W-:Y:S01]  /*0ee0*/  @!P2 FMUL R85, R85, 16777216 ;  /* 0x4b8000005555a820 */ /* 0x000fe20000400000 */
[----:B-1----:R-:W-:Y:S01]  /*0ef0*/  FFMA R64, R72, R67, R19 ;  /* 0x0000004348407223 */ /* 0x002fe20000000013 */
[----:B------:R0:W1:Y:S01]  /*0f00*/  MUFU.RCP R83, R77 ;  /* 0x0000004d00537308 */ /* 0x0000620000001000 */
[----:B------:R-:W-:Y:S01]  /*0f10*/  FADD R72, R48, -R17 ;  /* 0x8000001130487221 */ /* 0x000fe20000000000 */
[----:B------:R-:W-:Y:S01]  /*0f20*/  FADD R6, R6, -R62 ;  /* 0x8000003e06067221 */ /* 0x000fe20000000000 */
[----:B------:R-:W-:Y:S01]  /*0f30*/  FFMA R68, R68, R5, R39 ;  /* 0x0000000544447223 */ /* 0x000fe20000000027 */
[----:B------:R-:W-:Y:S01]  /*0f40*/  FADD R4, R8, -R64 ;  /* 0x8000004008047221 */ /* 0x000fe20000000000 */
[----:B------:R-:W-:Y:S01]  /*0f50*/  FMUL R67, R72, 0.25 ;  /* 0x3e80000048437820 */ /* 0x000fe20000400000 */
[----:B------:R-:W-:Y:S01]  /*0f60*/  FFMA R71, R71, R6, R38 ;  /* 0x0000000647477223 */ /* 0x000fe20000000026 */
[----:B--2---:R-:W-:Y:S01]  /*0f70*/  FFMA R63, R63, R66, R20 ;  /* 0x000000423f3f7223 */ /* 0x004fe20000000014 */
[----:B------:R-:W-:Y:S01]  /*0f80*/  FMUL R66, R75, 0.25 ;  /* 0x3e8000004b427820 */ /* 0x000fe20000400000 */
[----:B0-----:R-:W-:Y:S01]  /*0f90*/  FADD R77, R51, -R16 ;  /* 0x80000010334d7221 */ /* 0x001fe20000000000 */
[----:B------:R-:W0:Y:S01]  /*0fa0*/  MUFU.RCP R84, R84 ;  /* 0x0000005400547308 */ /* 0x000e220000001000 */
[----:B------:R-:W-:Y:S01]  /*0fb0*/  FADD R7, R7, -R63 ;  /* 0x8000003f07077221 */ /* 0x000fe20000000000 */
[----:B------:R-:W-:Y:S01]  /*0fc0*/  FFMA R70, R70, R4, R31 ;  /* 0x0000000446467223 */ /* 0x000fe2000000001f */
[----:B------:R-:W-:Y:S01]  /*0fd0*/  FMUL R86, R77, 0.25 ;  /* 0x3e8000004d567820 */ /* 0x000fe20000400000 */
[----:B------:R-:W-:Y:S01]  /*0fe0*/  FSEL R65, R66, R75, P5 ;  /* 0x0000004b42417208 */ /* 0x000fe20002800000 */
[----:B------:R-:W-:Y:S01]  /*0ff0*/  FFMA R73, R73, R7, R36 ;  /* 0x0000000749497223 */ /* 0x000fe20000000024 */
[----:B------:R-:W-:-:S02]  /*1000*/  FSEL R66, R67, R72, P0 ;  /* 0x0000004843427208 */ /* 0x000fc40000000000 */
[----:B------:R-:W2:Y:S01]  /*1010*/  MUFU.RCP R85, R85 ;  /* 0x0000005500557308 */ /* 0x000ea20000001000 */
[----:B------:R-:W-:Y:S01]  /*1020*/  FSEL R67, R86, R77, P3 ;  /* 0x0000004d56437208 */ /* 0x000fe20001800000 */
[----:B------:R-:W-:Y:S01]  /*1030*/  @!P4 FMUL R65, R65, 16777216 ;  /* 0x4b8000004141c820 */ /* 0x000fe20000400000 */
[----:B------:R-:W-:-:S03]  /*1040*/  @!P6 FMUL R66, R66, 16777216 ;  /* 0x4b8000004242e820 */ /* 0x000fc60000400000 */
[----:B------:R-:W-:Y:S01]  /*1050*/  @!P2 FMUL R67, R67, 16777216 ;  /* 0x4b8000004343a820 */ /* 0x000fe20000400000 */
[----:B-1----:R-:W-:Y:S01]  /*1060*/  FFMA R65, R83, R65, R18 ;  /* 0x0000004153417223 */ /* 0x002fe20000000012 */
[----:B0-----:R-:W-:-:S03]  /*1070*/  FFMA R66, R84, R66, R17 ;  /* 0x0000004254427223 */ /* 0x001fc60000000011 */
[----:B------:R-:W-:Y:S01]  /*1080*/  FADD R5, R11, -R65 ;  /* 0x800000410b057221 */ /* 0x000fe20000000000 */
[----:B------:R-:W-:Y:S01]  /*1090*/  FADD R6, R48, -R66 ;  /* 0x8000004230067221 */ /* 0x000fe20000000000 */
[----:B--2---:R-:W-:Y:S02]  /*10a0*/  FFMA R67, R85, R67, R16 ;  /* 0x0000004355437223 */ /* 0x004fe40000000010 */
[----:B------:R-:W-:Y:S01]  /*10b0*/  FFMA R75, R75, R5, R30 ;  /* 0x000000054b4b7223 */ /* 0x000fe2000000001e */
[----:B------:R-:W-:Y:S01]  /*10c0*/  FFMA R72, R72, R6, R29 ;  /* 0x0000000648487223 */ /* 0x000fe2000000001d */
[----:B------:R-:W-:-:S04]  /*10d0*/  FADD R7, R51, -R67 ;  /* 0x8000004333077221 */ /* 0x000fc80000000000 */
[----:B------:R-:W-:-:S07]  /*10e0*/  FFMA R77, R77, R7, R24 ;  /* 0x000000074d4d7223 */ /* 0x000fce0000000018 */
.L_x_0:
[----:B------:R-:W-:Y:S01]  /*10f0*/  BAR.SYNC.DEFER_BLOCKING 0x0 ;  /* 0x0000000000007b1d */ /* 0x000fe20000010000 */
[----:B------:R-:W-:Y:S02]  /*1100*/  F2FP.BF16.F32.PACK_AB R4, R11, R8 ;  /* 0x000000080b04723e */ /* 0x000fe400000010ff */
[----:B------:R-:W-:Y:S02]  /*1110*/  F2FP.BF16.F32.PACK_AB R5, R51, R48 ;  /* 0x000000303305723e */ /* 0x000fe400000010ff */
[----:B------:R-:W-:Y:S02]  /*1120*/  PRMT R8, R49, 0x7632, R8 ;  /* 0x0000763231087816 */ /* 0x000fe40000000008 */
[C---:B------:R-:W-:Y:S02]  /*1130*/  PRMT R11, R4.reuse, 0x7610, R11 ;  /* 0x00007610040b7816 */ /* 0x040fe4000000000b */
[----:B------:R-:W-:Y:S02]  /*1140*/  PRMT R48, R4, 0x7632, R48 ;  /* 0x0000763204307816 */ /* 0x000fe40000000030 */
[----:B------:R-:W-:-:S02]  /*1150*/  PRMT R51, R5, 0x7610, R51 ;  /* 0x0000761005337816 */ /* 0x000fc40000000033 */
[----:B------:R-:W-:Y:S02]  /*1160*/  PRMT R83, R5, 0x7632, R83 ;  /* 0x0000763205537816 */ /* 0x000fe40000000053 */
[----:B------:R-:W-:Y:S02]  /*1170*/  ISETP.GE.AND P2, PT, R80, UR5, PT ;  /* 0x0000000550007c0c */ /* 0x000fe4000bf46270 */
[----:B------:R-:W-:Y:S02]  /*1180*/  IADD3 R41, R41, 0x200, RZ ;  /* 0x0000020029297810 */ /* 0x000fe40007ffe0ff */
[----:B------:R-:W-:Y:S02]  /*1190*/  FSEL R18, R65, R18, !P2 ;  /* 0x0000001241127208 */ /* 0x000fe40005000000 */
[----:B------:R-:W-:Y:S02]  /*11a0*/  FSEL R30, R75, R30, !P2 ;  /* 0x0000001e4b1e7208 */ /* 0x000fe40005000000 */
[----:B------:R-:W-:Y:S01]  /*11b0*/  FSEL R34, R55, R34, !P2 ;  /* 0x0000002237227208 */ /* 0x000fe20005000000 */
[----:B------:R-:W-:Y:S01]  /*11c0*/  STS.U16 [R14], R50 ;  /* 0x000000320e007388 */ /* 0x000fe20000000400 */
[----:B------:R-:W-:-:S02]  /*11d0*/  ISETP.GE.U32.AND P2, PT, R41, 0xc00, PT ;  /* 0x00000c002900780c */ /* 0x000fc40003f46070 */
[----:B------:R-:W-:Y:S01]  /*11e0*/  ISETP.GE.AND P0, PT, R37, UR5, PT ;  /* 0x0000000525007c0c */ /* 0x000fe2000bf06270 */
[----:B------:R-:W-:Y:S01]  /*11f0*/  STS.U16 [R14+0x410], R52 ;  /* 0x000410340e007388 */ /* 0x000fe20000000400 */
[----:B------:R-:W-:Y:S02]  /*1200*/  ISETP.GE.AND P6, PT, R74, UR5, PT ;  /* 0x000000054a007c0c */ /* 0x000fe4000bfc6270 */
[----:B------:R-:W-:Y:S01]  /*1210*/  ISETP.GE.AND P5, PT, R76, UR5, PT ;  /* 0x000000054c007c0c */ /* 0x000fe2000bfa6270 */
[----:B------:R-:W-:Y:S01]  /*1220*/  STS.U16 [R14+0x820], R49 ;  /* 0x000820310e007388 */ /* 0x000fe20000000400 */
[----:B------:R-:W-:Y:S02]  /*1230*/  ISETP.GE.AND P4, PT, R78, UR5, PT ;  /* 0x000000054e007c0c */ /* 0x000fe4000bf86270 */
[----:B------:R-:W-:Y:S01]  /*1240*/  ISETP.GE.AND P3, PT, R79, UR5, PT ;  /* 0x000000054f007c0c */ /* 0x000fe2000bf66270 */
[----:B------:R-:W-:Y:S01]  /*1250*/  STS.U16 [R14+0xc30], R8 ;  /* 0x000c30080e007388 */ /* 0x000fe20000000400 */
[----:B------:R-:W-:-:S02]  /*1260*/  FSEL R23, R54, R23, !P0 ;  /* 0x0000001736177208 */ /* 0x000fc40004000000 */
[----:B------:R-:W-:Y:S01]  /*1270*/  FSEL R40, R69, R40, !P0 ;  /* 0x0000002845287208 */ /* 0x000fe20004000000 */
[----:B------:R-:W-:Y:S01]  /*1280*/  STS.U16 [R14+0x1040], R11 ;  /* 0x0010400b0e007388 */ /* 0x000fe20000000400 */
[----:B------:R-:W-:Y:S02]  /*1290*/  FSEL R22, R59, R22, !P6 ;  /* 0x000000163b167208 */ /* 0x000fe40007000000 */
[----:B------:R-:W-:Y:S01]  /*12a0*/  FSEL R39, R68, R39, !P6 ;  /* 0x0000002744277208 */ /* 0x000fe20007000000 */
[----:B------:R-:W-:Y:S01]  /*12b0*/  STS.U16 [R14+0x1450], R48 ;  /* 0x001450300e007388 */ /* 0x000fe20000000400 */
[----:B------:R-:W-:Y:S02]  /*12c0*/  FSEL R21, R62, R21, !P5 ;  /* 0x000000153e157208 */ /* 0x000fe40006800000 */
[----:B------:R-:W-:Y:S01]  /*12d0*/  FSEL R38, R71, R38, !P5 ;  /* 0x0000002647267208 */ /* 0x000fe20006800000 */
[----:B------:R-:W-:Y:S01]  /*12e0*/  STS.U16 [R14+0x1860], R51 ;  /* 0x001860330e007388 */ /* 0x000fe20000000400 */
[----:B------:R-:W-:-:S02]  /*12f0*/  FSEL R20, R63, R20, !P4 ;  /* 0x000000143f147208 */ /* 0x000fc40006000000 */
[----:B------:R-:W-:Y:S01]  /*1300*/  FSEL R36, R73, R36, !P4 ;  /* 0x0000002449247208 */ /* 0x000fe20006000000 */
[----:B------:R-:W-:Y:S01]  /*1310*/  STS.U16 [R14+0x1c70], R83 ;  /* 0x001c70530e007388 */ /* 0x000fe20000000400 */
[----:B------:R-:W-:Y:S02]  /*1320*/  FSEL R19, R64, R19, !P3 ;  /* 0x0000001340137208 */ /* 0x000fe40005800000 */
[----:B------:R-:W-:Y:S01]  /*1330*/  FSEL R31, R70, R31, !P3 ;  /* 0x0000001f461f7208 */ /* 0x000fe20005800000 */
[----:B------:R-:W-:Y:S01]  /*1340*/  BAR.SYNC.DEFER_BLOCKING 0x0 ;  /* 0x0000000000007b1d */ /* 0x000fe20000010000 */
[----:B------:R-:W-:Y:S02]  /*1350*/  FSEL R33, R10, R33, !P0 ;  /* 0x000000210a217208 */ /* 0x000fe40004000000 */
[----:B------:R-:W-:Y:S02]  /*1360*/  FSEL R32, R9, R32, !P6 ;  /* 0x0000002009207208 */ /* 0x000fe40007000000 */
[----:B------:R-:W-:-:S02]  /*1370*/  FSEL R28, R53, R28, !P5 ;  /* 0x0000001c351c7208 */ /* 0x000fc40006800000 */
[----:B------:R-:W-:Y:S02]  /*1380*/  FSEL R35, R56, R35, !P4 ;  /* 0x0000002338237208 */ /* 0x000fe40006000000 */
[----:B------:R-:W-:Y:S02]  /*1390*/  FSEL R27, R58, R27, !P3 ;  /* 0x0000001b3a1b7208 */ /* 0x000fe40005800000 */
[----:B------:R-:W-:Y:S02]  /*13a0*/  ISETP.GE.AND P0, PT, R81, UR5, PT ;  /* 0x0000000551007c0c */ /* 0x000fe4000bf06270 */
[----:B------:R-:W-:Y:S02]  /*13b0*/  ISETP.GE.AND P6, PT, R82, UR5, PT ;  /* 0x0000000552007c0c */ /* 0x000fe4000bfc6270 */
[----:B------:R-:W-:Y:S02]  /*13c0*/  IADD3 R46, P3, R46, 0x400, RZ ;  /* 0x000004002e2e7810 */ /* 0x000fe40007f7e0ff */
[----:B------:R-:W-:-:S02]  /*13d0*/  IADD3 R44, P4, R44, 0x400, RZ ;  /* 0x000004002c2c7810 */ /* 0x000fc40007f9e0ff */
[----:B------:R-:W-:Y:S02]  /*13e0*/  IADD3 R42, P5, R42, 0x400, RZ ;  /* 0x000004002a2a7810 */ /* 0x000fe40007fbe0ff */
[----:B------:R-:W-:Y:S02]  /*13f0*/  FSEL R17, R66, R17, !P0 ;  /* 0x0000001142117208 */ /* 0x000fe40004000000 */
[----:B------:R-:W-:Y:S01]  /*1400*/  FSEL R29, R72, R29, !P0 ;  /* 0x0000001d481d7208 */ /* 0x000fe20004000000 */
[----:B------:R-:W0:Y:S01]  /*1410*/  LDS.128 R4, [R15] ;  /* 0x000000000f047984 */ /* 0x000e220000000c00 */
[----:B------:R-:W-:Y:S02]  /*1420*/  FSEL R16, R67, R16, !P6 ;  /* 0x0000001043107208 */ /* 0x000fe40007000000 */
[----:B------:R-:W-:Y:S02]  /*1430*/  FSEL R24, R77, R24, !P6 ;  /* 0x000000184d187208 */ /* 0x000fe40007000000 */
[----:B------:R-:W-:-:S02]  /*1440*/  FSEL R26, R57, R26, !P0 ;  /* 0x0000001a391a7208 */ /* 0x000fc40004000000 */
[----:B------:R-:W-:Y:S02]  /*1450*/  FSEL R25, R60, R25, !P6 ;  /* 0x000000193c197208 */ /* 0x000fe40007000000 */
[----:B------:R-:W-:Y:S02]  /*1460*/  IADD3.X R47, RZ, R47, RZ, P3, !PT ;  /* 0x0000002fff2f7210 */ /* 0x000fe40001ffe4ff */
[----:B------:R-:W-:Y:S02]  /*1470*/  IADD3.X R45, RZ, R45, RZ, P4, !PT ;  /* 0x0000002dff2d7210 */ /* 0x000fe400027fe4ff */
[----:B------:R-:W-:Y:S01]  /*1480*/  IADD3.X R43, RZ, R43, RZ, P5, !PT ;  /* 0x0000002bff2b7210 */ /* 0x000fe20002ffe4ff */
[----:B0-----:R0:W-:Y:S01]  /*1490*/  @!P1 STG.E.128 desc[UR6][R12.64], R4 ;  /* 0x000000040c009986 */ /* 0x0011e2000c101d06 */
[----:B------:R-:W-:Y:S05]  /*14a0*/  @!P2 BRA `(.L_x_1) ;  /* 0xffffffec00a8a947 */ /* 0x000fea000383ffff */
[----:B------:R-:W1:Y:S01]  /*14b0*/  SHFL.BFLY PT, R48, R23, 0x10, 0x1f ;  /* 0x0e001f0017307f89 */ /* 0x000e6200000e0000 */
[----:B------:R-:W2:Y:S01]  /*14c0*/  S2UR UR5, SR_CgaCtaId ;  /* 0x00000000000579c3 */ /* 0x000ea20000008800 */
[----:B------:R-:W-:Y:S02]  /*14d0*/  ULDC.64 UR8, c[0x0][0x238] ;  /* 0x00008e0000087ab9 */ /* 0x000fe40000000a00 */
[----:B0-----:R-:W0:Y:S04]  /*14e0*/  SHFL.BFLY PT, R13, R22, 0x10, 0x1f ;  /* 0x0e001f00160d7f89 */ /* 0x001e2800000e0000 */
[----:B------:R-:W3:Y:S04]  /*14f0*/  SHFL.BFLY PT, R8, R33, 0x10, 0x1f ;  /* 0x0e001f0021087f89 */ /* 0x000ee800000e0000 */
[----:B------:R-:W4:Y:S04]  /*1500*/  SHFL.BFLY PT, R55, R32, 0x10, 0x1f ;  /* 0x0e001f0020377f89 */ /* 0x000f2800000e0000 */
[----:B------:R-:W5:Y:S04]  /*1510*/  SHFL.BFLY PT, R12, R21, 0x10, 0x1f ;  /* 0x0e001f00150c7f89 */ /* 0x000f6800000e0000 */
[----:B------:R-:W2:Y:S04]  /*1520*/  SHFL.BFLY PT, R4, R31, 0x10, 0x1f ;  /* 0x0e001f001f047f89 */ /* 0x000ea800000e0000 */
[----:B------:R-:W2:Y:S01]  /*1530*/  SHFL.BFLY PT, R5, R36, 0x10, 0x1f ;  /* 0x0e001f0024057f89 */ /* 0x000ea200000e0000 */
[----:B-1----:R-:W-:Y:S01]  /*1540*/  FADD R48, -R23, R48 ;  /* 0x0000003017307221 */ /* 0x002fe20000000100 */
[----:B0-----:R-:W-:-:S03]  /*1550*/  FADD R13, -R22, R13 ;  /* 0x0000000d160d7221 */ /* 0x001fc60000000100 */
[----:B------:R-:W-:Y:S01]  /*1560*/  FMUL R64, R48, R48 ;  /* 0x0000003030407220 */ /* 0x000fe20000400000 */
[----:B------:R-:W0:Y:S01]  /*1570*/  SHFL.BFLY PT, R49, R40, 0x10, 0x1f ;  /* 0x0e001f0028317f89 */ /* 0x000e2200000e0000 */
[----:B------:R-:W-:Y:S02]  /*1580*/  FMUL R51, R13, R13 ;  /* 0x0000000d0d337220 */ /* 0x000fe40000400000 */
[C---:B------:R-:W-:Y:S01]  /*1590*/  FMUL R64, R33.reuse, R64 ;  /* 0x0000004021407220 */ /* 0x040fe20000400000 */
[----:B---3--:R-:W-:Y:S01]  /*15a0*/  FADD R33, R33, R8 ;  /* 0x0000000821217221 */ /* 0x008fe20000000000 */
[----:B------:R-:W1:Y:S01]  /*15b0*/  SHFL.BFLY PT, R50, R39, 0x10, 0x1f ;  /* 0x0e001f0027327f89 */ /* 0x000e6200000e0000 */
[C---:B------:R-:W-:Y:S01]  /*15c0*/  FMUL R51, R32.reuse, R51 ;  /* 0x0000003320337220 */ /* 0x040fe20000400000 */
[----:B----4-:R-:W-:Y:S01]  /*15d0*/  FADD R32, R32, R55 ;  /* 0x0000003720207221 */ /* 0x010fe20000000000 */
[C---:B------:R-:W-:Y:S01]  /*15e0*/  FMUL R10, R33.reuse, 0.25 ;  /* 0x3e800000210a7820 */ /* 0x040fe20000400000 */
[----:B------:R-:W3:Y:S01]  /*15f0*/  SHFL.BFLY PT, R53, R38, 0x10, 0x1f ;  /* 0x0e001f0026357f89 */ /* 0x000ee200000e0000 */
[----:B------:R-:W-:Y:S01]  /*1600*/  FSETP.GT.AND P4, PT, |R33|, 8.50705917302346158658e+37, PT ;  /* 0x7e8000002100780b */ /* 0x000fe20003f84200 */
[----:B-----5:R-:W-:Y:S01]  /*1610*/  FADD R12, -R21, R12 ;  /* 0x0000000c150c7221 */ /* 0x020fe20000000100 */
[C---:B------:R-:W-:Y:S01]  /*1620*/  FSETP.GT.AND P3, PT, |R32|.reuse, 8.50705917302346158658e+37, PT ;  /* 0x7e8000002000780b */ /* 0x040fe20003f64200 */
[----:B------:R-:W4:Y:S01]  /*1630*/  SHFL.BFLY PT, R63, R28, 0x10, 0x1f ;  /* 0x0e001f001c3f7f89 */ /* 0x000f2200000e0000 */
[----:B--2---:R-:W-:Y:S01]  /*1640*/  FADD R59, R31, R4 ;  /* 0x000000041f3b7221 */ /* 0x004fe20000000000 */
[C---:B------:R-:W-:Y:S01]  /*1650*/  FADD R4, R33.reuse, R33 ;  /* 0x0000002121047221 */ /* 0x040fe20000000000 */
[----:B------:R-:W-:Y:S01]  /*1660*/  FSETP.GEU.AND P2, PT, |R32|, 1.175494350822287508e-38, PT ;  /* 0x008000002000780b */ /* 0x000fe20003f4e200 */
[----:B------:R-:W2:Y:S01]  /*1670*/  SHFL.BFLY PT, R6, R29, 0x10, 0x1f ;  /* 0x0e001f001d067f89 */ /* 0x000ea200000e0000 */
[----:B------:R-:W-:Y:S01]  /*1680*/  FADD R56, R36, R5 ;  /* 0x0000000524387221 */ /* 0x000fe20000000000 */
[----:B------:R-:W-:Y:S01]  /*1690*/  FMUL R5, R12, R12 ;  /* 0x0000000c0c057220 */ /* 0x000fe20000400000 */
[----:B------:R-:W-:Y:S01]  /*16a0*/  FSEL R9, R10, R33, P4 ;  /* 0x000000210a097208 */ /* 0x000fe20002000000 */
[----:B------:R-:W5:Y:S01]  /*16b0*/  SHFL.BFLY PT, R7, R30, 0x10, 0x1f ;  /* 0x0e001f001e077f89 */ /* 0x000f6200000e0000 */
[----:B------:R-:W-:Y:S01]  /*16c0*/  FMUL R11, R32, 0.25 ;  /* 0x3e800000200b7820 */ /* 0x000fe20000400000 */
[----:B------:R-:W-:Y:S01]  /*16d0*/  @P4 FMUL R8, R8, 0.25 ;  /* 0x3e80000008084820 */ /* 0x000fe20000400000 */
[----:B------:R-:W-:Y:S01]  /*16e0*/  FSETP.GT.AND P4, PT, |R4|, 8.50705917302346158658e+37, PT ;  /* 0x7e8000000400780b */ /* 0x000fe20003f84200 */
[----:B------:R-:W5:Y:S01]  /*16f0*/  SHFL.BFLY PT, R62, R35, 0x10, 0x1f ;  /* 0x0e001f00233e7f89 */ /* 0x000f6200000e0000 */
[----:B------:R-:W-:Y:S01]  /*1700*/  FMUL R52, R28, R5 ;  /* 0x000000051c347220 */ /* 0x000fe20000400000 */
[----:B------:R-:W-:Y:S01]  /*1710*/  FSETP.GEU.AND P0, PT, |R33|, 1.175494350822287508e-38, PT ;  /* 0x008000002100780b */ /* 0x000fe20003f0e200 */
[----:B------:R-:W-:Y:S01]  /*1720*/  FADD R5, R32, R32 ;  /* 0x0000002020057221 */ /* 0x000fe20000000000 */
[----:B------:R-:W5:Y:S01]  /*1730*/  SHFL.BFLY PT, R70, R27, 0x10, 0x1f ;  /* 0x0e001f001b467f89 */ /* 0x000f6200000e0000 */
[C---:B------:R-:W-:Y:S01]  /*1740*/  FSETP.GEU.AND P6, PT, |R4|.reuse, 1.175494350822287508e-38, PT ;  /* 0x008000000400780b */ /* 0x040fe20003fce200 */
[----:B------:R-:W-:Y:S01]  /*1750*/  FMUL R37, R4, 0.25 ;  /* 0x3e80000004257820 */ /* 0x000fe20000400000 */
[----:B------:R-:W-:Y:S01]  /*1760*/  FSEL R47, R10, R33, P4 ;  /* 0x000000210a2f7208 */ /* 0x000fe20002000000 */
[----:B------:R-:W5:Y:S01]  /*1770*/  SHFL.BFLY PT, R41, R24, 0x10, 0x1f ;  /* 0x0e001f0018297f89 */ /* 0x000f6200000e0000 */
[----:B------:R-:W-:Y:S01]  /*1780*/  FSEL R10, R11, R32, P3 ;  /* 0x000000200b0a7208 */ /* 0x000fe20001800000 */
[----:B------:R-:W-:Y:S01]  /*1790*/  @P3 FMUL R55, R55, 0.25 ;  /* 0x3e80000037373820 */ /* 0x000fe20000400000 */
[----:B------:R-:W-:Y:S01]  /*17a0*/  FSETP.GEU.AND P3, PT, |R5|, 1.175494350822287508e-38, PT ;  /* 0x008000000500780b */ /* 0x000fe20003f6e200 */
[----:B------:R-:W5:Y:S01]  /*17b0*/  SHFL.BFLY PT, R45, R26, 0x10, 0x1f ;  /* 0x0e001f001a2d7f89 */ /* 0x000f6200000e0000 */
[----:B0-----:R-:W-:Y:S01]  /*17c0*/  FADD R49, R40, R49 ;  /* 0x0000003128317221 */ /* 0x001fe20000000000 */
[----:B-1----:R-:W-:Y:S01]  /*17d0*/  FADD R50, R39, R50 ;  /* 0x0000003227327221 */ /* 0x002fe20000000000 */
[----:B---3--:R-:W-:Y:S01]  /*17e0*/  FADD R53, R38, R53 ;  /* 0x0000003526357221 */ /* 0x008fe20000000000 */
[----:B------:R-:W0:Y:S01]  /*17f0*/  SHFL.BFLY PT, R43, R34, 0x10, 0x1f ;  /* 0x0e001f00222b7f89 */ /* 0x000e2200000e0000 */
[----:B----4-:R-:W-:Y:S01]  /*1800*/  FADD R28, R28, R63 ;  /* 0x0000003f1c1c7221 */ /* 0x010fe20000000000 */
[----:B--2---:R-:W-:Y:S01]  /*1810*/  FADD R39, R29, R6 ;  /* 0x000000061d277221 */ /* 0x004fe20000000000 */
[----:B------:R-:W-:Y:S01]  /*1820*/  FSEL R38, R37, R4, P4 ;  /* 0x0000000425267208 */ /* 0x000fe20002000000 */
[----:B------:R-:W1:Y:S01]  /*1830*/  SHFL.BFLY PT, R67, R20, 0x10, 0x1f ;  /* 0x0e001f0014437f89 */ /* 0x000e6200000e0000 */
[----:B------:R-:W-:Y:S01]  /*1840*/  FMUL R40, R5, 0.25 ;  /* 0x3e80000005287820 */ /* 0x000fe20000400000 */
[----:B------:R-:W-:Y:S01]  /*1850*/  @!P2 FMUL R10, R10, 16777216 ;  /* 0x4b8000000a0aa820 */ /* 0x000fe20000400000 */
[----:B------:R-:W-:Y:S01]  /*1860*/  @!P2 FMUL R55, R55, 16777216 ;  /* 0x4b8000003737a820 */ /* 0x000fe20000400000 */
[----:B------:R-:W2:Y:S01]  /*1870*/  SHFL.BFLY PT, R42, R25, 0x10, 0x1f ;  /* 0x0e001f00192a7f89 */ /* 0x000ea200000e0000 */
[----:B-----5:R-:W-:Y:S01]  /*1880*/  FADD R60, R30, R7 ;  /* 0x000000071e3c7221 */ /* 0x020fe20000000000 */
[----:B------:R-:W-:Y:S01]  /*1890*/  FADD R29, R35, R62 ;  /* 0x0000003e231d7221 */ /* 0x000fe20000000000 */
[----:B------:R-:W-:Y:S01]  /*18a0*/  FSETP.GT.AND P2, PT, |R5|, 8.50705917302346158658e+37, PT ;  /* 0x7e8000000500780b */ /* 0x000fe20003f44200 */
[----:B------:R-:W-:Y:S01]  /*18b0*/  FADD R30, R27, R70 ;  /* 0x000000461b1e7221 */ /* 0x000fe20000000000 */
[C---:B------:R-:W-:Y:S01]  /*18c0*/  FSETP.GT.AND P4, PT, |R28|.reuse, 8.50705917302346158658e+37, PT ;  /* 0x7e8000001c00780b */ /* 0x040fe20003f84200 */
[----:B------:R-:W-:Y:S01]  /*18d0*/  @!P0 FMUL R9, R9, 16777216 ;  /* 0x4b80000009098820 */ /* 0x000fe20000400000 */
[----:B------:R-:W-:Y:S01]  /*18e0*/  FSETP.GEU.AND P5, PT, |R28|, 1.175494350822287508e-38, PT ;  /* 0x008000001c00780b */ /* 0x000fe20003fae200 */
[----:B------:R-:W-:Y:S01]  /*18f0*/  @!P0 FMUL R8, R8, 16777216 ;  /* 0x4b80000008088820 */ /* 0x000fe20000400000 */
[----:B------:R-:W-:Y:S01]  /*1900*/  @!P6 FMUL R38, R38, 16777216 ;  /* 0x4b8000002626e820 */ /* 0x000fe20000400000 */
[----:B------:R-:W-:Y:S01]  /*1910*/  @!P6 FMUL R47, R47, 16777216 ;  /* 0x4b8000002f2fe820 */ /* 0x000fe20000400000 */
[----:B------:R-:W-:Y:S01]  /*1920*/  FSEL R58, R40, R5, P2 ;  /* 0x00000005283a7208 */ /* 0x000fe20001000000 */
[----:B------:R-:W-:Y:S01]  /*1930*/  FMUL R75, R28, 0.25 ;  /* 0x3e8000001c4b7820 */ /* 0x000fe20000400000 */
[----:B------:R-:W-:Y:S01]  /*1940*/  FSEL R73, R11, R32, P2 ;  /* 0x000000200b497208 */ /* 0x000fe20001000000 */
[C---:B------:R-:W-:Y:S01]  /*1950*/  FMUL R76, R29.reuse, 0.25 ;  /* 0x3e8000001d4c7820 */ /* 0x040fe20000400000 */
[C---:B------:R-:W-:Y:S01]  /*1960*/  FSETP.GEU.AND P0, PT, |R29|.reuse, 1.175494350822287508e-38, PT ;  /* 0x008000001d00780b */ /* 0x040fe20003f0e200 */
[----:B------:R-:W-:Y:S01]  /*1970*/  FMUL R79, R30, 0.25 ;  /* 0x3e8000001e4f7820 */ /* 0x000fe20000400000 */
[----:B------:R-:W-:Y:S01]  /*1980*/  FSETP.GT.AND P6, PT, |R29|, 8.50705917302346158658e+37, PT ;  /* 0x7e8000001d00780b */ /* 0x000fe20003fc4200 */
[----:B------:R-:W-:Y:S01]  /*1990*/  @!P3 FMUL R58, R58, 16777216 ;  /* 0x4b8000003a3ab820 */ /* 0x000fe20000400000 */
[C---:B------:R-:W-:Y:S01]  /*19a0*/  FSETP.GEU.AND P2, PT, |R30|.reuse, 1.175494350822287508e-38, PT ;  /* 0x008000001e00780b */ /* 0x040fe20003f4e200 */
[----:B------:R-:W-:Y:S01]  /*19b0*/  @!P3 FMUL R73, R73, 16777216 ;  /* 0x4b8000004949b820 */ /* 0x000fe20000400000 */
[----:B------:R-:W3:Y:S01]  /*19c0*/  SHFL.BFLY PT, R54, R19, 0x10, 0x1f ;  /* 0x0e001f0013367f89 */ /* 0x000ee200000e0000 */
[----:B------:R-:W-:Y:S01]  /*19d0*/  FSETP.GT.AND P3, PT, |R30|, 8.50705917302346158658e+37, PT ;  /* 0x7e8000001e00780b */ /* 0x000fe20003f64200 */
[----:B------:R-:W-:Y:S01]  /*19e0*/  FADD R41, R24, R41 ;  /* 0x0000002918297221 */ /* 0x000fe20000000000 */
[----:B------:R-:W-:Y:S01]  /*19f0*/  FSEL R24, R75, R28, P4 ;  /* 0x0000001c4b187208 */ /* 0x000fe20002000000 */
[----:B------:R-:W-:Y:S01]  /*1a00*/  FADD R7, R26, R45 ;  /* 0x0000002d1a077221 */ /* 0x000fe20000000000 */
[----:B------:R-:W-:Y:S01]  /*1a10*/  FSEL R11, R76, R29, P6 ;  /* 0x0000001d4c0b7208 */ /* 0x000fe20003000000 */
[----:B------:R-:W4:Y:S01]  /*1a20*/  MUFU.RCP R9, R9 ;  /* 0x0000000900097308 */ /* 0x000f220000001000 */
[----:B------:R-:W-:Y:S01]  /*1a30*/  FSEL R44, R79, R30, P3 ;  /* 0x0000001e4f2c7208 */ /* 0x000fe20001800000 */
[----:B0-----:R-:W-:Y:S01]  /*1a40*/  FADD R31, R34, R43 ;  /* 0x0000002b221f7221 */ /* 0x001fe20000000000 */
[----:B------:R-:W-:Y:S01]  /*1a50*/  @P4 FMUL R63, R63, 0.25 ;  /* 0x3e8000003f3f4820 */ /* 0x000fe20000400000 */
[----:B------:R-:W-:Y:S01]  /*1a60*/  @!P5 FMUL R24, R24, 16777216 ;  /* 0x4b8000001818d820 */ /* 0x000fe20000400000 */
[----:B------:R-:W0:Y:S01]  /*1a70*/  SHFL.BFLY PT, R57, R18, 0x10, 0x1f ;  /* 0x0e001f0012397f89 */ /* 0x000e2200000e0000 */
[----:B------:R-:W-:Y:S01]  /*1a80*/  @!P0 FMUL R11, R11, 16777216 ;  /* 0x4b8000000b0b8820 */ /* 0x000fe20000400000 */
[----:B------:R-:W-:Y:S01]  /*1a90*/  @P6 FMUL R62, R62, 0.25 ;  /* 0x3e8000003e3e6820 */ /* 0x000fe20000400000 */
[----:B------:R-:W-:Y:S01]  /*1aa0*/  @!P2 FMUL R44, R44, 16777216 ;  /* 0x4b8000002c2ca820 */ /* 0x000fe20000400000 */
[----:B------:R-:W-:Y:S01]  /*1ab0*/  FSETP.GEU.AND P6, PT, |R7|, 1.175494350822287508e-38, PT ;  /* 0x008000000700780b */ /* 0x000fe20003fce200 */
[----:B-1----:R-:W-:Y:S01]  /*1ac0*/  FADD R67, -R20, R67 ;  /* 0x0000004314437221 */ /* 0x002fe20000000100 */
[----:B------:R-:W-:Y:S01]  /*1ad0*/  @!P5 FMUL R63, R63, 16777216 ;  /* 0x4b8000003f3fd820 */ /* 0x000fe20000400000 */
[----:B------:R1:W-:Y:S01]  /*1ae0*/  MUFU.RCP R46, R24 ;  /* 0x00000018002e7308 */ /* 0x0003e20000001000 */
[C---:B------:R-:W-:Y:S01]  /*1af0*/  FSETP.GT.AND P5, PT, |R31|.reuse, 8.50705917302346158658e+37, PT ;  /* 0x7e8000001f00780b */ /* 0x040fe20003fa4200 */
[----:B------:R-:W-:Y:S01]  /*1b00*/  @!P0 FMUL R62, R62, 16777216 ;  /* 0x4b8000003e3e8820 */ /* 0x000fe20000400000 */
[----:B------:R-:W-:Y:S01]  /*1b10*/  FSETP.GEU.AND P4, PT, |R31|, 1.175494350822287508e-38, PT ;  /* 0x008000001f00780b */ /* 0x000fe20003f8e200 */
[----:B--2---:R-:W-:Y:S01]  /*1b20*/  FADD R6, R25, R42 ;  /* 0x0000002a19067221 */ /* 0x004fe20000000000 */
[----:B------:R-:W-:Y:S01]  /*1b30*/  FSETP.GT.AND P0, PT, |R7|, 8.50705917302346158658e+37, PT ;  /* 0x7e8000000700780b */ /* 0x000fe20003f04200 */
[----:B------:R-:W-:Y:S01]  /*1b40*/  FMUL R36, R31, 0.25 ;  /* 0x3e8000001f247820 */ /* 0x000fe20000400000 */
[----:B------:R-:W2:Y:S01]  /*1b50*/  SHFL.BFLY PT, R74, R17, 0x10, 0x1f ;  /* 0x0e001f00114a7f89 */ /* 0x000ea200000e0000 */
[----:B------:R5:W-:Y:S01]  /*1b60*/  MUFU.RCP R65, R11 ;  /* 0x0000000b00417308 */ /* 0x000be20000001000 */
[----:B-1----:R-:W-:Y:S01]  /*1b70*/  FMUL R24, R7, 0.25 ;  /* 0x3e80000007187820 */ /* 0x002fe20000400000 */
[----:B------:R-:W-:Y:S01]  /*1b80*/  @P3 FMUL R70, R70, 0.25 ;  /* 0x3e80000046463820 */ /* 0x000fe20000400000 */
[----:B------:R-:W-:Y:S01]  /*1b90*/  FSETP.GEU.AND P3, PT, |R6|, 1.175494350822287508e-38, PT ;  /* 0x008000000600780b */ /* 0x000fe20003f6e200 */
[----:B---3--:R-:W-:Y:S01]  /*1ba0*/  FADD R54, -R19, R54 ;  /* 0x0000003613367221 */ /* 0x008fe20000000100 */
[----:B------:R-:W-:Y:S01]  /*1bb0*/  FSEL R68, R36, R31, P5 ;  /* 0x0000001f24447208 */ /* 0x000fe20002800000 */
[----:B------:R-:W-:Y:S01]  /*1bc0*/  @!P2 FMUL R70, R70, 16777216 ;  /* 0x4b8000004646a820 */ /* 0x000fe20000400000 */
[----:B------:R-:W-:Y:S01]  /*1bd0*/  FSEL R77, R24, R7, P0 ;  /* 0x00000007184d7208 */ /* 0x000fe20000000000 */
[----:B------:R1:W3:Y:S01]  /*1be0*/  MUFU.RCP R81, R44 ;  /* 0x0000002c00517308 */ /* 0x0002e20000001000 */
[C---:B-----5:R-:W-:Y:S01]  /*1bf0*/  FMUL R11, R6.reuse, 0.25 ;  /* 0x3e800000060b7820 */ /* 0x060fe20000400000 */
[----:B------:R-:W-:Y:S01]  /*1c00*/  FSETP.GT.AND P2, PT, |R6|, 8.50705917302346158658e+37, PT ;  /* 0x7e8000000600780b */ /* 0x000fe20003f44200 */
[----:B------:R-:W-:Y:S01]  /*1c10*/  @P5 FMUL R43, R43, 0.25 ;  /* 0x3e8000002b2b5820 */ /* 0x000fe20000400000 */
[----:B------:R-:W-:Y:S01]  /*1c20*/  @!P6 FMUL R77, R77, 16777216 ;  /* 0x4b8000004d4de820 */ /* 0x000fe20000400000 */
[----:B------:R-:W-:Y:S01]  /*1c30*/  @!P4 FMUL R68, R68, 16777216 ;  /* 0x4b8000004444c820 */ /* 0x000fe20000400000 */
[----:B------:R-:W-:Y:S01]  /*1c40*/  FSEL R78, R11, R6, P2 ;  /* 0x000000060b4e7208 */ /* 0x000fe20001000000 */
[----:B------:R-:W-:Y:S01]  /*1c50*/  FMUL R66, R54, R54 ;  /* 0x0000003636427220 */ /* 0x000fe20000400000 */
[----:B------:R-:W5:Y:S01]  /*1c60*/  MUFU.RCP R10, R10 ;  /* 0x0000000a000a7308 */ /* 0x000f620000001000 */
[----:B-1----:R-:W-:Y:S01]  /*1c70*/  FMUL R44, R67, R67 ;  /* 0x00000043432c7220 */ /* 0x002fe20000400000 */
[----:B------:R-:W-:Y:S01]  /*1c80*/  @!P4 FMUL R43, R43, 16777216 ;  /* 0x4b8000002b2bc820 */ /* 0x000fe20000400000 */
[----:B------:R-:W-:Y:S01]  /*1c90*/  @!P3 FMUL R78, R78, 16777216 ;  /* 0x4b8000004e4eb820 */ /* 0x000fe20000400000 */
[----:B0-----:R-:W-:Y:S01]  /*1ca0*/  FADD R57, -R18, R57 ;  /* 0x0000003912397221 */ /* 0x001fe20000000100 */
[----:B------:R-:W-:Y:S01]  /*1cb0*/  FMUL R71, R35, R44 ;  /* 0x0000002c23477220 */ /* 0x000fe20000400000 */
[----:B----4-:R-:W-:Y:S01]  /*1cc0*/  FMUL R44, R9, R8 ;  /* 0x00000008092c7220 */ /* 0x010fe20000400000 */
[----:B------:R-:W0:Y:S01]  /*1cd0*/  SHFL.BFLY PT, R35, R16, 0x10, 0x1f ;  /* 0x0e001f0010237f89 */ /* 0x000e2200000e0000 */
[----:B------:R-:W-:Y:S01]  /*1ce0*/  FADD R9, R28, R28 ;  /* 0x0000001c1c097221 */ /* 0x000fe20000000000 */
[----:B------:R1:W-:Y:S01]  /*1cf0*/  MUFU.RCP R84, R77 ;  /* 0x0000004d00547308 */ /* 0x0003e20000001000 */
[----:B------:R-:W-:Y:S01]  /*1d00*/  FMUL R66, R27, R66 ;  /* 0x000000421b427220 */ /* 0x000fe20000400000 */
[----:B---3--:R-:W-:Y:S01]  /*1d10*/  FMUL R81, R81, R70 ;  /* 0x0000004651517220 */ /* 0x008fe20000400000 */
[----:B------:R-:W-:Y:S01]  /*1d20*/  @P0 FMUL R45, R45, 0.25 ;  /* 0x3e8000002d2d0820 */ /* 0x000fe20000400000 */
[----:B------:R-:W-:Y:S01]  /*1d30*/  FSETP.GEU.AND P5, PT, |R9|, 1.175494350822287508e-38, PT ;  /* 0x008000000900780b */ /* 0x000fe20003fae200 */
[----:B------:R-:W-:Y:S01]  /*1d40*/  FMUL R69, R57, R57 ;  /* 0x0000003939457220 */ /* 0x000fe20000400000 */
[----:B------:R-:W-:Y:S01]  /*1d50*/  FSETP.GT.AND P4, PT, |R9|, 8.50705917302346158658e+37, PT ;  /* 0x7e8000000900780b */ /* 0x000fe20003f84200 */
[----:B------:R-:W-:Y:S01]  /*1d60*/  @!P6 FMUL R45, R45, 16777216 ;  /* 0x4b8000002d2de820 */ /* 0x000fe20000400000 */
[----:B------:R5:W-:Y:S01]  /*1d70*/  MUFU.RCP R82, R68 ;  /* 0x0000004400527308 */ /* 0x000be20000001000 */
[----:B-1----:R-:W-:Y:S01]  /*1d80*/  FMUL R77, R65, R62 ;  /* 0x0000003e414d7220 */ /* 0x002fe20000400000 */
[----:B------:R-:W-:Y:S01]  /*1d90*/  FMUL R62, R9, 0.25 ;  /* 0x3e800000093e7820 */ /* 0x000fe20000400000 */
[----:B------:R-:W-:Y:S01]  /*1da0*/  FADD R8, R30, R30 ;  /* 0x0000001e1e087221 */ /* 0x000fe20000000000 */
[----:B------:R-:W-:Y:S01]  /*1db0*/  FMUL R69, R34, R69 ;  /* 0x0000004522457220 */ /* 0x000fe20000400000 */
[----:B--2---:R-:W-:Y:S01]  /*1dc0*/  FADD R34, -R17, R74 ;  /* 0x0000004a11227221 */ /* 0x004fe20000000100 */
[----:B------:R-:W-:Y:S01]  /*1dd0*/  @P2 FMUL R42, R42, 0.25 ;  /* 0x3e8000002a2a2820 */ /* 0x000fe20000400000 */
[----:B------:R-:W-:Y:S01]  /*1de0*/  FSEL R27, R62, R9, P4 ;  /* 0x000000093e1b7208 */ /* 0x000fe20002000000 */
[----:B------:R1:W2:Y:S01]  /*1df0*/  MUFU.RCP R83, R78 ;  /* 0x0000004e00537308 */ /* 0x0002a20000001000 */
[----:B-----5:R-:W-:Y:S01]  /*1e00*/  FMUL R68, R10, R55 ;  /* 0x000000370a447220 */ /* 0x020fe20000400000 */
[----:B------:R-:W-:Y:S01]  /*1e10*/  FADD R10, R29, R29 ;  /* 0x0000001d1d0a7221 */ /* 0x000fe20000000000 */
[----:B------:R-:W-:Y:S01]  /*1e20*/  FSETP.GEU.AND P2, PT, |R8|, 1.175494350822287508e-38, PT ;  /* 0x008000000800780b */ /* 0x000fe20003f4e200 */
[----:B------:R-:W-:Y:S01]  /*1e30*/  @!P5 FMUL R27, R27, 16777216 ;  /* 0x4b8000001b1bd820 */ /* 0x000fe20000400000 */
[----:B------:R-:W-:Y:S01]  /*1e40*/  FMUL R55, R34, R34 ;  /* 0x0000002222377220 */ /* 0x000fe20000400000 */
[C---:B------:R-:W-:Y:S01]  /*1e50*/  FMUL R65, R10.reuse, 0.25 ;  /* 0x3e8000000a417820 */ /* 0x040fe20000400000 */
[C---:B------:R-:W-:Y:S01]  /*1e60*/  FSETP.GEU.AND P0, PT, |R10|.reuse, 1.175494350822287508e-38, PT ;  /* 0x008000000a00780b */ /* 0x040fe20003f0e200 */
[----:B------:R3:W4:Y:S01]  /*1e70*/  MUFU.RCP R70, R58 ;  /* 0x0000003a00467308 */ /* 0x0007220000001000 */
[----:B------:R-:W-:Y:S01]  /*1e80*/  FSETP.GT.AND P6, PT, |R10|, 8.50705917302346158658e+37, PT ;  /* 0x7e8000000a00780b */ /* 0x000fe20003fc4200 */
[----:B0-----:R-:W-:Y:S01]  /*1e90*/  FADD R35, -R16, R35 ;  /* 0x0000002310237221 */ /* 0x001fe20000000100 */
[----:B------:R-:W-:Y:S01]  /*1ea0*/  FMUL R72, R46, R63 ;  /* 0x0000003f2e487220 */ /* 0x000fe20000400000 */
[----:B------:R-:W-:Y:S01]  /*1eb0*/  @!P3 FMUL R42, R42, 16777216 ;  /* 0x4b8000002a2ab820 */ /* 0x000fe20000400000 */
[----:B-1----:R-:W-:Y:S01]  /*1ec0*/  FSEL R78, R65, R10, P6 ;  /* 0x0000000a414e7208 */ /* 0x002fe20003000000 */
[C---:B------:R-:W-:Y:S01]  /*1ed0*/  FMUL R63, R8.reuse, 0.25 ;  /* 0x3e800000083f7820 */ /* 0x040fe20000400000 */
[----:B------:R-:W-:Y:S01]  /*1ee0*/  BAR.SYNC.DEFER_BLOCKING 0x0 ;  /* 0x0000000000007b1d */ /* 0x000fe20000010000 */
[----:B------:R-:W-:Y:S01]  /*1ef0*/  FSETP.GT.AND P3, PT, |R8|, 8.50705917302346158658e+37, PT ;  /* 0x7e8000000800780b */ /* 0x000fe20003f64200 */
[----:B---3--:R-:W-:Y:S01]  /*1f00*/  FMUL R58, R26, R55 ;  /* 0x000000371a3a7220 */ /* 0x008fe20000400000 */
[----:B------:R-:W-:Y:S01]  /*1f10*/  FSEL R75, R75, R28, P4 ;  /* 0x0000001c4b4b7208 */ /* 0x000fe20002000000 */
[----:B--2---:R-:W-:Y:S01]  /*1f20*/  FMUL R55, R83, R42 ;  /* 0x0000002a53377220 */ /* 0x004fe20000400000 */
[----:B------:R-:W-:Y:S01]  /*1f30*/  @!P0 FMUL R78, R78, 16777216 ;  /* 0x4b8000004e4e8820 */ /* 0x000fe20000400000 */
[----:B------:R0:W-:Y:S01]  /*1f40*/  MUFU.RCP R74, R27 ;  /* 0x0000001b004a7308 */ /* 0x0001e20000001000 */
[----:B------:R-:W-:Y:S01]  /*1f50*/  FSETP.NEU.AND P4, PT, R32, RZ, PT ;  /* 0x000000ff2000720b */ /* 0x000fe20003f8d000 */
[----:B----4-:R-:W-:Y:S01]  /*1f60*/  FMUL R42, R70, R73 ;  /* 0x00000049462a7220 */ /* 0x010fe20000400000 */
[----:B------:R-:W-:Y:S01]  /*1f70*/  FSEL R80, R63, R8, P3 ;  /* 0x000000083f507208 */ /* 0x000fe20001800000 */
[----:B------:R-:W-:Y:S01]  /*1f80*/  FMUL R82, R82, R43 ;  /* 0x0000002b52527220 */ /* 0x000fe20000400000 */
[----:B------:R-:W-:Y:S01]  /*1f90*/  FSEL R70, R79, R30, P3 ;  /* 0x0000001e4f467208 */ /* 0x000fe20001800000 */
[----:B------:R-:W-:Y:S01]  /*1fa0*/  @!P5 FMUL R75, R75, 16777216 ;  /* 0x4b8000004b4bd820 */ /* 0x000fe20000400000 */
[----:B------:R-:W-:Y:S01]  /*1fb0*/  FSETP.NEU.AND P3, PT, R33, RZ, PT ;  /* 0x000000ff2100720b */ /* 0x000fe20003f6d000 */
[----:B------:R1:W2:Y:S01]  /*1fc0*/  MUFU.RCP R46, R38 ;  /* 0x00000026002e7308 */ /* 0x0002a20000001000 */
[----:B0-----:R-:W-:Y:S01]  /*1fd0*/  FMUL R27, R84, R45 ;  /* 0x0000002d541b7220 */ /* 0x001fe20000400000 */
[----:B------:R-:W-:Y:S01]  /*1fe0*/  FSEL R45, R76, R29, P6 ;  /* 0x0000001d4c2d7208 */ /* 0x000fe20003000000 */
[----:B------:R-:W-:Y:S01]  /*1ff0*/  @!P2 FMUL R80, R80, 16777216 ;  /* 0x4b8000005050a820 */ /* 0x000fe20000400000 */
[----:B------:R-:W-:Y:S01]  /*2000*/  @!P2 FMUL R70, R70, 16777216 ;  /* 0x4b8000004646a820 */ /* 0x000fe20000400000 */
[----:B------:R-:W-:-:S02]  /*2010*/  FSETP.NEU.AND P2, PT, R29, RZ, PT ;  /* 0x000000ff1d00720b */ /* 0x000fc40003f4d000 */
[----:B------:R-:W-:Y:S01]  /*2020*/  @!P0 FMUL R45, R45, 16777216 ;  /* 0x4b8000002d2d8820 */ /* 0x000fe20000400000 */
[----:B------:R-:W-:Y:S01]  /*2030*/  FSETP.NEU.AND P0, PT, R28, RZ, PT ;  /* 0x000000ff1c00720b */ /* 0x000fe20003f0d000 */
[----:B-1----:R-:W-:Y:S01]  /*2040*/  FMUL R38, R35, R35 ;  /* 0x0000002323267220 */ /* 0x002fe20000400000 */
[----:B------:R-:W-:Y:S01]  /*2050*/  FSEL R26, R44, RZ, P3 ;  /* 0x000000ff2c1a7208 */ /* 0x000fe20001800000 */
[----:B------:R-:W0:Y:S01]  /*2060*/  MUFU.RCP R78, R78 ;  /* 0x0000004e004e7308 */ /* 0x000e220000001000 */
[----:B------:R-:W-:Y:S01]  /*2070*/  FSEL R72, R72, RZ, P0 ;  /* 0x000000ff48487208 */ /* 0x000fe20000000000 */
[----:B------:R-:W-:Y:S01]  /*2080*/  FMUL R38, R25, R38 ;  /* 0x0000002619267220 */ /* 0x000fe20000400000 */
[----:B------:R-:W-:Y:S01]  /*2090*/  FSEL R25, R68, RZ, P4 ;  /* 0x000000ff44197208 */ /* 0x000fe20002000000 */
[----:B------:R-:W-:Y:S01]  /*20a0*/  FFMA R49, R26, R64, R49 ;  /* 0x000000401a317223 */ /* 0x000fe20000000031 */
[----:B------:R-:W-:Y:S01]  /*20b0*/  FSEL R77, R77, RZ, P2 ;  /* 0x000000ff4d4d7208 */ /* 0x000fe20001000000 */
[----:B------:R-:W-:Y:S01]  /*20c0*/  FFMA R53, R72, R52, R53 ;  /* 0x0000003448357223 */ /* 0x000fe20000000035 */
[----:B------:R-:W-:Y:S01]  /*20d0*/  FSETP.NEU.AND P0, PT, R30, RZ, PT ;  /* 0x000000ff1e00720b */ /* 0x000fe20003f0d000 */
[----:B------:R-:W-:Y:S01]  /*20e0*/  FFMA R50, R25, R51, R50 ;  /* 0x0000003319327223 */ /* 0x000fe20000000032 */
[----:B------:R-:W-:Y:S01]  /*20f0*/  FFMA R51, R12, R72, R21 ;  /* 0x000000480c337223 */ /* 0x000fe20000000015 */
[----:B------:R-:W-:Y:S01]  /*2100*/  FADD R21, R4, R4 ;  /* 0x0000000404157221 */ /* 0x000fe20000000000 */
[----:B------:R-:W-:Y:S01]  /*2110*/  FSETP.NEU.AND P3, PT, R31, RZ, PT ;  /* 0x000000ff1f00720b */ /* 0x000fe20003f6d000 */
[----:B------:R-:W-:Y:S01]  /*2120*/  FFMA R52, R67, R77, R20 ;  /* 0x0000004d43347223 */ /* 0x000fe20000000014 */
[----:B--2---:R-:W-:Y:S01]  /*2130*/  FMUL R46, R46, R47 ;  /* 0x0000002f2e2e7220 */ /* 0x004fe20000400000 */
[----:B------:R-:W-:Y:S01]  /*2140*/  FSEL R12, R81, RZ, P0 ;  /* 0x000000ff510c7208 */ /* 0x000fe20000000000 */
[----:B------:R-:W-:Y:S01]  /*2150*/  FADD R20, R5, R5 ;  /* 0x0000000505147221 */ /* 0x000fe20000000000 */
[C---:B------:R-:W-:Y:S01]  /*2160*/  FSETP.GEU.AND P4, PT, |R21|.reuse, 1.175494350822287508e-38, PT ;  /* 0x008000001500780b */ /* 0x040fe20003f8e200 */
[C---:B------:R-:W-:Y:S01]  /*2170*/  FMUL R64, R21.reuse, 0.25 ;  /* 0x3e80000015407820 */ /* 0x040fe20000400000 */
[----:B------:R-:W-:Y:S01]  /*2180*/  FFMA R47, R48, R26, R23 ;  /* 0x0000001a302f7223 */ /* 0x000fe20000000017 */
[----:B------:R-:W-:Y:S01]  /*2190*/  FSETP.GT.AND P6, PT, |R21|, 8.50705917302346158658e+37, PT ;  /* 0x7e8000001500780b */ /* 0x000fe20003fc4200 */
[----:B------:R-:W-:Y:S01]  /*21a0*/  FFMA R48, R13, R25, R22 ;  /* 0x000000190d307223 */ /* 0x000fe20000000016 */
[----:B------:R-:W-:Y:S01]  /*21b0*/  FSEL R13, R82, RZ, P3 ;  /* 0x000000ff520d7208 */ /* 0x000fe20001800000 */
[----:B------:R-:W-:Y:S01]  /*21c0*/  FFMA R54, R54, R12, R19 ;  /* 0x0000000c36367223 */ /* 0x000fe20000000013 */
[----:B------:R-:W-:Y:S01]  /*21d0*/  FFMA R59, R12, R66, R59 ;  /* 0x000000420c3b7223 */ /* 0x000fe2000000003b */
[----:B------:R-:W-:Y:S01]  /*21e0*/  FSETP.GEU.AND P2, PT, |R20|, 1.175494350822287508e-38, PT ;  /* 0x008000001400780b */ /* 0x000fe20003f4e200 */
[----:B------:R-:W-:Y:S01]  /*21f0*/  FADD R12, R31, R31 ;  /* 0x0000001f1f0c7221 */ /* 0x000fe20000000000 */
[----:B------:R-:W-:Y:S01]  /*2200*/  FSEL R25, R64, R21, P6 ;  /* 0x0000001540197208 */ /* 0x000fe20003000000 */
[----:B------:R-:W-:Y:S01]  /*2210*/  FADD R19, R9, R9 ;  /* 0x0000000909137221 */ /* 0x000fe20000000000 */
[----:B------:R-:W-:Y:S01]  /*2220*/  FSEL R68, R37, R4, P6 ;  /* 0x0000000425447208 */ /* 0x000fe20003000000 */
[----:B------:R-:W1:Y:S01]  /*2230*/  MUFU.RCP R43, R80 ;  /* 0x00000050002b7308 */ /* 0x000e620000001000 */
[----:B------:R-:W-:Y:S01]  /*2240*/  FFMA R57, R57, R13, R18 ;  /* 0x0000000d39397223 */ /* 0x000fe20000000012 */
[C---:B------:R-:W-:Y:S01]  /*2250*/  FMUL R81, R20.reuse, 0.25 ;  /* 0x3e80000014517820 */ /* 0x040fe20000400000 */
[----:B------:R-:W-:Y:S01]  /*2260*/  SHF.R.U32.HI R18, RZ, 0x3, R61 ;  /* 0x00000003ff127819 */ /* 0x000fe2000001163d */
[----:B------:R-:W-:Y:S01]  /*2270*/  @!P4 FMUL R25, R25, 16777216 ;  /* 0x4b8000001919c820 */ /* 0x000fe20000400000 */
[----:B------:R-:W-:Y:S01]  /*2280*/  FSETP.GT.AND P6, PT, |R20|, 8.50705917302346158658e+37, PT ;  /* 0x7e8000001400780b */ /* 0x000fe20003fc4200 */
[----:B------:R-:W-:Y:S01]  /*2290*/  @!P4 FMUL R68, R68, 16777216 ;  /* 0x4b8000004444c820 */ /* 0x000fe20000400000 */
[C---:B------:R-:W-:Y:S01]  /*22a0*/  FMUL R76, R19.reuse, 0.25 ;  /* 0x3e800000134c7820 */ /* 0x040fe20000400000 */
[----:B------:R-:W-:Y:S01]  /*22b0*/  FSETP.GEU.AND P3, PT, |R12|, 1.175494350822287508e-38, PT ;  /* 0x008000000c00780b */ /* 0x000fe20003f6e200 */
[----:B------:R-:W-:Y:S01]  /*22c0*/  FADD R22, R8, R8 ;  /* 0x0000000808167221 */ /* 0x000fe20000000000 */
[----:B------:R-:W-:Y:S01]  /*22d0*/  FSETP.GT.AND P4, PT, |R19|, 8.50705917302346158658e+37, PT ;  /* 0x7e8000001300780b */ /* 0x000fe20003f84200 */
[----:B------:R-:W-:Y:S01]  /*22e0*/  FFMA R60, R13, R69, R60 ;  /* 0x000000450d3c7223 */ /* 0x000fe2000000003c */
[----:B------:R-:W-:Y:S01]  /*22f0*/  FMUL R44, R74, R75 ;  /* 0x0000004b4a2c7220 */ /* 0x000fe20000400000 */
[----:B------:R-:W-:Y:S01]  /*2300*/  LOP3.LUT R13, R18, 0x3c, RZ, 0xc0, !PT ;  /* 0x0000003c120d7812 */ /* 0x000fe200078ec0ff */
[----:B------:R-:W-:Y:S01]  /*2310*/  FFMA R56, R77, R71, R56 ;  /* 0x000000474d387223 */ /* 0x000fe20000000038 */
[----:B------:R-:W-:Y:S01]  /*2320*/  FSEL R37, R81, R20, P6 ;  /* 0x0000001451257208 */ /* 0x000fe20003000000 */
[----:B------:R-:W-:Y:S01]  /*2330*/  FMUL R75, R12, 0.25 ;  /* 0x3e8000000c4b7820 */ /* 0x000fe20000400000 */
[----:B------:R-:W-:Y:S01]  /*2340*/  FSEL R79, R40, R5, P6 ;  /* 0x00000005284f7208 */ /* 0x000fe20003000000 */
[----:B------:R-:W-:Y:S01]  /*2350*/  FADD R18, R10, R10 ;  /* 0x0000000a0a127221 */ /* 0x000fe20000000000 */
[----:B------:R-:W-:Y:S01]  /*2360*/  FSETP.GT.AND P5, PT, |R12|, 8.50705917302346158658e+37, PT ;  /* 0x7e8000000c00780b */ /* 0x000fe20003fa4200 */
[----:B------:R-:W-:Y:S01]  /*2370*/  FMUL R71, R22, 0.25 ;  /* 0x3e80000016477820 */ /* 0x000fe20000400000 */
[----:B------:R-:W-:Y:S01]  /*2380*/  FSEL R40, R76, R19, P4 ;  /* 0x000000134c287208 */ /* 0x000fe20002000000 */
[----:B------:R-:W-:Y:S01]  /*2390*/  @!P2 FMUL R37, R37, 16777216 ;  /* 0x4b8000002525a820 */ /* 0x000fe20000400000 */
[----:B------:R-:W-:Y:S01]  /*23a0*/  FSEL R62, R62, R9, P4 ;  /* 0x000000093e3e7208 */ /* 0x000fe20002000000 */
[----:B------:R-:W-:Y:S01]  /*23b0*/  @!P2 FMUL R79, R79, 16777216 ;  /* 0x4b8000004f4fa820 */ /* 0x000fe20000400000 */
[----:B------:R-:W-:Y:S01]  /*23c0*/  FSETP.GT.AND P4, PT, |R22|, 8.50705917302346158658e+37, PT ;  /* 0x7e8000001600780b */ /* 0x000fe20003f84200 */
[----:B------:R-:W-:Y:S01]  /*23d0*/  FMUL R77, R18, 0.25 ;  /* 0x3e800000124d7820 */ /* 0x000fe20000400000 */
[----:B0-----:R-:W-:Y:S01]  /*23e0*/  FMUL R45, R78, R45 ;  /* 0x0000002d4e2d7220 */ /* 0x001fe20000400000 */
[----:B------:R-:W-:Y:S01]  /*23f0*/  FSEL R26, R75, R12, P5 ;  /* 0x0000000c4b1a7208 */ /* 0x000fe20002800000 */
[----:B-1----:R-:W-:Y:S01]  /*2400*/  FMUL R43, R43, R70 ;  /* 0x000000462b2b7220 */ /* 0x002fe20000400000 */
[----:B------:R-:W-:Y:S01]  /*2410*/  FSETP.GT.AND P2, PT, |R18|, 8.50705917302346158658e+37, PT ;  /* 0x7e8000001200780b */ /* 0x000fe20003f44200 */
[----:B------:R0:W1:Y:S01]  /*2420*/  MUFU.RCP R69, R25 ;  /* 0x0000001900457308 */ /* 0x0000620000001000 */
[----:B------:R-:W-:Y:S01]  /*2430*/  FSETP.GEU.AND P6, PT, |R19|, 1.175494350822287508e-38, PT ;  /* 0x008000001300780b */ /* 0x000fe20003fce200 */
[----:B------:R-:W-:Y:S01]  /*2440*/  @!P3 FMUL R26, R26, 16777216 ;  /* 0x4b8000001a1ab820 */ /* 0x000fe20000400000 */
[----:B------:R-:W-:-:S02]  /*2450*/  FSEL R73, R71, R22, P4 ;  /* 0x0000001647497208 */ /* 0x000fc40002000000 */
[----:B------:R-:W-:Y:S02]  /*2460*/  FSEL R78, R63, R8, P4 ;  /* 0x000000083f4e7208 */ /* 0x000fe40002000000 */
[----:B------:R-:W-:Y:S01]  /*2470*/  FSETP.GEU.AND P4, PT, |R22|, 1.175494350822287508e-38, PT ;  /* 0x008000001600780b */ /* 0x000fe20003f8e200 */
[----:B------:R2:W-:Y:S01]  /*2480*/  MUFU.RCP R80, R26 ;  /* 0x0000001a00507308 */ /* 0x0005e20000001000 */
[----:B------:R-:W-:Y:S01]  /*2490*/  FSEL R70, R77, R18, P2 ;  /* 0x000000124d467208 */ /* 0x000fe20001000000 */
[----:B0-----:R-:W-:Y:S01]  /*24a0*/  FADD R25, R12, R12 ;  /* 0x0000000c0c197221 */ /* 0x001fe20000000000 */
[----:B------:R-:W-:Y:S02]  /*24b0*/  FSEL R74, R65, R10, P2 ;  /* 0x0000000a414a7208 */ /* 0x000fe40001000000 */
[----:B------:R-:W-:Y:S01]  /*24c0*/  FSETP.GEU.AND P2, PT, |R18|, 1.175494350822287508e-38, PT ;  /* 0x008000001200780b */ /* 0x000fe20003f4e200 */
[----:B------:R-:W-:Y:S01]  /*24d0*/  @!P6 FMUL R40, R40, 16777216 ;  /* 0x4b8000002828e820 */ /* 0x000fe20000400000 */
[----:B------:R-:W-:Y:S01]  /*24e0*/  FSEL R83, R36, R31, P5 ;  /* 0x0000001f24537208 */ /* 0x000fe20002800000 */
[----:B------:R-:W-:Y:S01]  /*24f0*/  @!P6 FMUL R62, R62, 16777216 ;  /* 0x4b8000003e3ee820 */ /* 0x000fe20000400000 */
[----:B--2---:R-:W-:Y:S01]  /*2500*/  FADD R26, R21, R21 ;  /* 0x00000015151a7221 */ /* 0x004fe20000000000 */
[C---:B------:R-:W-:Y:S01]  /*2510*/  FSETP.GEU.AND P5, PT, |R25|.reuse, 1.175494350822287508e-38, PT ;  /* 0x008000001900780b */ /* 0x040fe20003fae200 */
[----:B------:R-:W-:Y:S01]  /*2520*/  FMUL R66, R25, 0.25 ;  /* 0x3e80000019427820 */ /* 0x000fe20000400000 */
[----:B------:R-:W-:Y:S01]  /*2530*/  @!P3 FMUL R83, R83, 16777216 ;  /* 0x4b8000005353b820 */ /* 0x000fe20000400000 */
[----:B------:R-:W-:Y:S01]  /*2540*/  FSETP.NEU.AND P3, PT, R6, RZ, PT ;  /* 0x000000ff0600720b */ /* 0x000fe20003f6d000 */
[----:B------:R-:W-:Y:S01]  /*2550*/  @!P4 FMUL R73, R73, 16777216 ;  /* 0x4b8000004949c820 */ /* 0x000fe20000400000 */
[----:B------:R-:W-:Y:S01]  /*2560*/  @!P4 FMUL R78, R78, 16777216 ;  /* 0x4b8000004e4ec820 */ /* 0x000fe20000400000 */
[C---:B------:R-:W-:Y:S01]  /*2570*/  FSETP.GEU.AND P6, PT, |R26|.reuse, 1.175494350822287508e-38, PT ;  /* 0x008000001a00780b */ /* 0x040fe20003fce200 */
[----:B------:R-:W-:Y:S01]  /*2580*/  FMUL R67, R26, 0.25 ;  /* 0x3e8000001a437820 */ /* 0x000fe20000400000 */
[----:B------:R-:W-:Y:S01]  /*2590*/  FSETP.GT.AND P4, PT, |R25|, 8.50705917302346158658e+37, PT ;  /* 0x7e8000001900780b */ /* 0x000fe20003f84200 */
[----:B------:R-:W-:Y:S01]  /*25a0*/  @!P2 FMUL R70, R70, 16777216 ;  /* 0x4b8000004646a820 */ /* 0x000fe20000400000 */
[----:B------:R-:W-:Y:S01]  /*25b0*/  @!P2 FMUL R74, R74, 16777216 ;  /* 0x4b8000004a4aa820 */ /* 0x000fe20000400000 */
[----:B------:R-:W-:Y:S01]  /*25c0*/  FSEL R86, R55, RZ, P3 ;  /* 0x000000ff37567208 */ /* 0x000fe20001800000 */
[----:B------:R0:W-:Y:S01]  /*25d0*/  MUFU.RCP R65, R40 ;  /* 0x0000002800417308 */ /* 0x0001e20000001000 */
[C---:B------:R-:W-:Y:S01]  /*25e0*/  FSETP.GT.AND P2, PT, |R26|.reuse, 8.50705917302346158658e+37, PT ;  /* 0x7e8000001a00780b */ /* 0x040fe20003f44200 */
[----:B------:R-:W-:Y:S01]  /*25f0*/  FADD R87, R26, R26 ;  /* 0x0000001a1a577221 */ /* 0x000fe20000000000 */
[----:B------:R-:W-:Y:S01]  /*2600*/  FSEL R85, R75, R12, P4 ;  /* 0x0000000c4b557208 */ /* 0x000fe20002000000 */
[----:B------:R-:W-:Y:S01]  /*2610*/  FFMA R41, R86, R38, R41 ;  /* 0x0000002656297223 */ /* 0x000fe20000000029 */
[----:B------:R-:W-:Y:S01]  /*2620*/  FSEL R64, R64, R21, P2 ;  /* 0x0000001540407208 */ /* 0x000fe20001000000 */
[----:B------:R-:W-:Y:S01]  /*2630*/  FADD R38, R20, R20 ;  /* 0x0000001414267221 */ /* 0x000fe20000000000 */
[----:B------:R-:W-:Y:S01]  /*2640*/  FSEL R36, R67, R26, P2 ;  /* 0x0000001a43247208 */ /* 0x000fe20001000000 */
[----:B------:R-:W2:Y:S01]  /*2650*/  MUFU.RCP R72, R37 ;  /* 0x0000002500487308 */ /* 0x000ea20000001000 */
[----:B0-----:R-:W-:Y:S01]  /*2660*/  FSEL R40, R66, R25, P4 ;  /* 0x0000001942287208 */ /* 0x001fe20002000000 */
[----:B------:R-:W-:Y:S01]  /*2670*/  @!P6 FMUL R64, R64, 16777216 ;  /* 0x4b8000004040e820 */ /* 0x000fe20000400000 */
[----:B------:R-:W-:Y:S01]  /*2680*/  FSETP.NEU.AND P2, PT, R7, RZ, PT ;  /* 0x000000ff0700720b */ /* 0x000fe20003f4d000 */
[----:B------:R-:W-:Y:S01]  /*2690*/  @!P6 FMUL R36, R36, 16777216 ;  /* 0x4b8000002424e820 */ /* 0x000fe20000400000 */
[----:B------:R-:W-:Y:S01]  /*26a0*/  FSETP.GEU.AND P6, PT, |R38|, 1.175494350822287508e-38, PT ;  /* 0x008000002600780b */ /* 0x000fe20003fce200 */
[----:B------:R-:W-:Y:S01]  /*26b0*/  @!P5 FMUL R40, R40, 16777216 ;  /* 0x4b8000002828d820 */ /* 0x000fe20000400000 */
[----:B------:R-:W-:Y:S01]  /*26c0*/  FSETP.GT.AND P4, PT, |R87|, 8.50705917302346158658e+37, PT ;  /* 0x7e8000005700780b */ /* 0x000fe20003f84200 */
[----:B------:R0:W3:Y:S01]  /*26d0*/  MUFU.RCP R63, R70 ;  /* 0x00000046003f7308 */ /* 0x0000e20000001000 */
[----:B------:R-:W-:Y:S01]  /*26e0*/  FSEL R84, R27, RZ, P2 ;  /* 0x000000ff1b547208 */ /* 0x000fe20001000000 */
[----:B------:R-:W-:Y:S01]  /*26f0*/  @!P5 FMUL R85, R85, 16777216 ;  /* 0x4b8000005555d820 */ /* 0x000fe20000400000 */
[----:B------:R-:W-:Y:S01]  /*2700*/  FSETP.GT.AND P5, PT, |R38|, 8.50705917302346158658e+37, PT ;  /* 0x7e8000002600780b */ /* 0x000fe20003fa4200 */
[----:B-1----:R-:W-:Y:S01]  /*2710*/  FMUL R69, R69, R68 ;  /* 0x0000004445457220 */ /* 0x002fe20000400000 */
[----:B------:R-:W-:Y:S01]  /*2720*/  LOP3.LUT P0, RZ, R61, 0x1f, RZ, 0xc0, !PT ;  /* 0x0000001f3dff7812 */ /* 0x000fe2000780c0ff */
[----:B------:R-:W-:Y:S01]  /*2730*/  FFMA R27, R34, R84, R17 ;  /* 0x00000054221b7223 */ /* 0x000fe20000000011 */
[----:B--2---:R-:W-:Y:S01]  /*2740*/  FMUL R72, R72, R79 ;  /* 0x0000004f48487220 */ /* 0x004fe20000400000 */
[----:B------:R1:W2:Y:S01]  /*2750*/  MUFU.RCP R82, R40 ;  /* 0x0000002800527308 */ /* 0x0002a20000001000 */
[----:B0-----:R-:W-:Y:S01]  /*2760*/  FMUL R70, R87, 0.25 ;  /* 0x3e80000057467820 */ /* 0x001fe20000400000 */
[----:B------:R-:W-:Y:S01]  /*2770*/  FSEL R79, R67, R26, P4 ;  /* 0x0000001a434f7208 */ /* 0x000fe20002000000 */
[----:B------:R-:W-:Y:S01]  /*2780*/  FADD R34, R18, R18 ;  /* 0x0000001212227221 */ /* 0x000fe20000000000 */
[----:B------:R-:W-:Y:S01]  /*2790*/  FSEL R81, R81, R20, P5 ;  /* 0x0000001451517208 */ /* 0x000fe20002800000 */
[----:B------:R-:W-:Y:S01]  /*27a0*/  FFMA R39, R84, R58, R39 ;  /* 0x0000003a54277223 */ /* 0x000fe20000000027 */
[----:B------:R-:W-:Y:S01]  /*27b0*/  FSEL R70, R70, R87, P4 ;  /* 0x0000005746467208 */ /* 0x000fe20002000000 */
[----:B---3--:R-:W-:Y:S01]  /*27c0*/  FMUL R63, R63, R74 ;  /* 0x0000004a3f3f7220 */ /* 0x008fe20000400000 */
[----:B------:R0:W3:Y:S01]  /*27d0*/  MUFU.RCP R37, R73 ;  /* 0x0000004900257308 */ /* 0x0000e20000001000 */
[----:B-1----:R-:W-:Y:S01]  /*27e0*/  FFMA R40, R35, R86, R16 ;  /* 0x0000005623287223 */ /* 0x002fe20000000010 */
[----:B------:R-:W-:Y:S01]  /*27f0*/  FADD R35, R19, R19 ;  /* 0x0000001313237221 */ /* 0x000fe20000000000 */
[----:B------:R-:W-:Y:S01]  /*2800*/  @!P6 FMUL R81, R81, 16777216 ;  /* 0x4b8000005151e820 */ /* 0x000fe20000400000 */
[----:B------:R-:W-:Y:S01]  /*2810*/  FMUL R65, R65, R62 ;  /* 0x0000003e41417220 */ /* 0x000fe20000400000 */
[----:B------:R-:W-:Y:S01]  /*2820*/  FMUL R67, R34, 0.25 ;  /* 0x3e80000022437820 */ /* 0x000fe20000400000 */
[C---:B------:R-:W-:Y:S01]  /*2830*/  FMUL R74, R35.reuse, 0.25 ;  /* 0x3e800000234a7820 */ /* 0x040fe20000400000 */
[----:B------:R-:W-:Y:S01]  /*2840*/  FSETP.GEU.AND P4, PT, |R35|, 1.175494350822287508e-38, PT ;  /* 0x008000002300780b */ /* 0x000fe20003f8e200 */
[----:B------:R1:W4:Y:S01]  /*2850*/  MUFU.RCP R75, R36 ;  /* 0x00000024004b7308 */ /* 0x0003220000001000 */
[----:B0-----:R-:W-:Y:S01]  /*2860*/  FMUL R73, R80, R83 ;  /* 0x0000005350497220 */ /* 0x001fe20000400000 */
[----:B------:R-:W-:Y:S01]  /*2870*/  FMUL R83, R38, 0.25 ;  /* 0x3e80000026537820 */ /* 0x000fe20000400000 */
[----:B--2---:R-:W-:Y:S01]  /*2880*/  FMUL R58, R82, R85 ;  /* 0x00000055523a7220 */ /* 0x004fe20000400000 */
[C---:B------:R-:W-:Y:S01]  /*2890*/  FSETP.GEU.AND P2, PT, |R87|.reuse, 1.175494350822287508e-38, PT ;  /* 0x008000005700780b */ /* 0x040fe20003f4e200 */
[----:B------:R0:W-:Y:S01]  /*28a0*/  @!P0 STS [R13+UR4+0x400], R87 ;  /* 0x000400570d008988 */ /* 0x0001e20008000804 */
[----:B------:R-:W-:Y:S01]  /*28b0*/  FSETP.NEU.AND P3, PT, R87, RZ, PT ;  /* 0x000000ff5700720b */ /* 0x000fe20003f6d000 */
[----:B---3--:R-:W-:Y:S01]  /*28c0*/  FMUL R62, R37, R78 ;  /* 0x0000004e253e7220 */ /* 0x008fe20000400000 */
[----:B------:R-:W-:Y:S01]  /*28d0*/  FSEL R55, R83, R38, P5 ;  /* 0x0000002653377208 */ /* 0x000fe20002800000 */
[----:B------:R-:W-:Y:S01]  /*28e0*/  FADD R37, R22, R22 ;  /* 0x0000001616257221 */ /* 0x000fe20000000000 */
[----:B------:R-:W-:Y:S01]  /*28f0*/  FSETP.GT.AND P5, PT, |R35|, 8.50705917302346158658e+37, PT ;  /* 0x7e8000002300780b */ /* 0x000fe20003fa4200 */
[----:B-1----:R-:W-:Y:S01]  /*2900*/  FADD R36, R25, R25 ;  /* 0x0000001919247221 */ /* 0x002fe20000000000 */
[----:B------:R-:W-:Y:S01]  /*2910*/  FADD R86, R38, R38 ;  /* 0x0000002626567221 */ /* 0x000fe20000000000 */
[----:B------:R-:W-:Y:S01]  /*2920*/  @!P6 FMUL R55, R55, 16777216 ;  /* 0x4b8000003737e820 */ /* 0x000fe20000400000 */
[----:B------:R-:W-:Y:S01]  /*2930*/  FSETP.GEU.AND P6, PT, |R34|, 1.175494350822287508e-38, PT ;  /* 0x008000002200780b */ /* 0x000fe20003fce200 */
[----:B----4-:R-:W-:Y:S01]  /*2940*/  FMUL R75, R75, R64 ;  /* 0x000000404b4b7220 */ /* 0x010fe20000400000 */
[----:B------:R-:W-:Y:S01]  /*2950*/  FSEL R68, R74, R35, P5 ;  /* 0x000000234a447208 */ /* 0x000fe20002800000 */
[----:B------:R-:W-:Y:S01]  /*2960*/  FMUL R64, R37, 0.25 ;  /* 0x3e80000025407820 */ /* 0x000fe20000400000 */
[----:B------:R-:W-:Y:S01]  /*2970*/  FSEL R85, R76, R19, P5 ;  /* 0x000000134c557208 */ /* 0x000fe20002800000 */
[----:B------:R1:W2:Y:S01]  /*2980*/  MUFU.RCP R82, R55 ;  /* 0x0000003700527308 */ /* 0x0002a20000001000 */
[----:B------:R-:W-:Y:S01]  /*2990*/  FSETP.GT.AND P5, PT, |R34|, 8.50705917302346158658e+37, PT ;  /* 0x7e8000002200780b */ /* 0x000fe20003fa4200 */
[----:B------:R-:W-:Y:S01]  /*29a0*/  @!P4 FMUL R68, R68, 16777216 ;  /* 0x4b8000004444c820 */ /* 0x000fe20000400000 */
[----:B------:R-:W-:Y:S01]  /*29b0*/  @!P0 STS [R13+UR4+0x440], R86 ;  /* 0x000440560d008988 */ /* 0x000fe20008000804 */
[----:B------:R-:W-:Y:S01]  /*29c0*/  @!P4 FMUL R85, R85, 16777216 ;  /* 0x4b8000005555c820 */ /* 0x000fe20000400000 */
[----:B------:R-:W-:Y:S01]  /*29d0*/  FSETP.GEU.AND P4, PT, |R37|, 1.175494350822287508e-38, PT ;  /* 0x008000002500780b */ /* 0x000fe20003f8e200 */
[----:B------:R-:W-:Y:S01]  /*29e0*/  @!P2 FMUL R70, R70, 16777216 ;  /* 0x4b8000004646a820 */ /* 0x000fe20000400000 */
[----:B------:R-:W-:Y:S01]  /*29f0*/  FSEL R76, R67, R34, P5 ;  /* 0x00000022434c7208 */ /* 0x000fe20002800000 */
[----:B------:R-:W3:Y:S01]  /*2a00*/  MUFU.RCP R68, R68 ;  /* 0x0000004400447308 */ /* 0x000ee20000001000 */
[----:B0-----:R-:W-:Y:S01]  /*2a10*/  FSEL R87, R77, R18, P5 ;  /* 0x000000124d577208 */ /* 0x001fe20002800000 */
[----:B-1----:R-:W-:Y:S01]  /*2a20*/  FMUL R55, R36, 0.25 ;  /* 0x3e80000024377820 */ /* 0x002fe20000400000 */
[----:B------:R-:W-:Y:S01]  /*2a30*/  FSETP.GT.AND P5, PT, |R37|, 8.50705917302346158658e+37, PT ;  /* 0x7e8000002500780b */ /* 0x000fe20003fa4200 */
[----:B------:R-:W-:Y:S01]  /*2a40*/  @!P6 FMUL R76, R76, 16777216 ;  /* 0x4b8000004c4ce820 */ /* 0x000fe20000400000 */
[----:B------:R-:W-:Y:S01]  /*2a50*/  @!P2 FMUL R79, R79, 16777216 ;  /* 0x4b8000004f4fa820 */ /* 0x000fe20000400000 */
[----:B------:R-:W-:Y:S01]  /*2a60*/  @!P6 FMUL R87, R87, 16777216 ;  /* 0x4b8000005757e820 */ /* 0x000fe20000400000 */
[----:B------:R-:W-:Y:S01]  /*2a70*/  FSETP.GEU.AND P6, PT, |R36|, 1.175494350822287508e-38, PT ;  /* 0x008000002400780b */ /* 0x000fe20003fce200 */
[----:B--2---:R-:W-:Y:S01]  /*2a80*/  FMUL R82, R82, R81 ;  /* 0x0000005152527220 */ /* 0x004fe20000400000 */
[----:B------:R-:W-:Y:S01]  /*2a90*/  FSEL R78, R64, R37, P5 ;  /* 0x00000025404e7208 */ /* 0x000fe20002800000 */
[----:B------:R-:W0:Y:S01]  /*2aa0*/  MUFU.RCP R70, R70 ;  /* 0x0000004600467308 */ /* 0x000e220000001000 */
[----:B------:R-:W-:Y:S01]  /*2ab0*/  FSEL R80, R71, R22, P5 ;  /* 0x0000001647507208 */ /* 0x000fe20002800000 */
[C---:B------:R-:W-:Y:S01]  /*2ac0*/  FADD R90, R36.reuse, R36 ;  /* 0x00000024245a7221 */ /* 0x040fe20000000000 */
[----:B------:R-:W-:Y:S01]  /*2ad0*/  FSETP.GT.AND P5, PT, |R36|, 8.50705917302346158658e+37, PT ;  /* 0x7e8000002400780b */ /* 0x000fe20003fa4200 */
[----:B------:R-:W-:Y:S01]  /*2ae0*/  @!P4 FMUL R78, R78, 16777216 ;  /* 0x4b8000004e4ec820 */ /* 0x000fe20000400000 */
[----:B---3--:R-:W-:Y:S01]  /*2af0*/  FMUL R81, R68, R85 ;  /* 0x0000005544517220 */ /* 0x008fe20000400000 */
[----:B------:R-:W-:Y:S01]  /*2b00*/  @!P4 FMUL R80, R80, 16777216 ;  /* 0x4b8000005050c820 */ /* 0x000fe20000400000 */
[----:B------:R-:W-:Y:S01]  /*2b10*/  FSEL R84, R55, R36, P5 ;  /* 0x0000002437547208 */ /* 0x000fe20002800000 */
[----:B------:R1:W2:Y:S01]  /*2b20*/  MUFU.RCP R71, R78 ;  /* 0x0000004e00477308 */ /* 0x0002a20000001000 */
[----:B------:R-:W-:Y:S01]  /*2b30*/  FSEL R89, R66, R25, P5 ;  /* 0x0000001942597208 */ /* 0x000fe20002800000 */
[C---:B------:R-:W-:Y:S01]  /*2b40*/  FMUL R66, R86.reuse, 0.25 ;  /* 0x3e80000056427820 */ /* 0x040fe20000400000 */
[----:B------:R-:W-:Y:S01]  /*2b50*/  FSETP.GEU.AND P5, PT, |R86|, 1.175494350822287508e-38, PT ;  /* 0x008000005600780b */ /* 0x000fe20003fae200 */
[----:B------:R-:W-:Y:S01]  /*2b60*/  @!P6 FMUL R84, R84, 16777216 ;  /* 0x4b8000005454e820 */ /* 0x000fe20000400000 */
[C---:B------:R-:W-:Y:S01]  /*2b70*/  FSETP.GT.AND P4, PT, |R86|.reuse, 8.50705917302346158658e+37, PT ;  /* 0x7e8000005600780b */ /* 0x040fe20003f84200 */
[----:B------:R-:W3:Y:S01]  /*2b80*/  SHFL.BFLY PT, R85, R50, 0x8, 0x1f ;  /* 0x0d001f0032557f89 */ /* 0x000ee200000e0000 */
[----:B------:R-:W-:Y:S01]  /*2b90*/  @!P6 FMUL R89, R89, 16777216 ;  /* 0x4b8000005959e820 */ /* 0x000fe20000400000 */
[----:B------:R-:W-:Y:S01]  /*2ba0*/  FSETP.NEU.AND P6, PT, R86, RZ, PT ;  /* 0x000000ff5600720b */ /* 0x000fe20003fcd000 */
[----:B0-----:R-:W-:Y:S01]  /*2bb0*/  FMUL R70, R70, R79 ;  /* 0x0000004f46467220 */ /* 0x001fe20000400000 */
[----:B-1----:R-:W0:Y:S01]  /*2bc0*/  SHFL.BFLY PT, R78, R47, 0x8, 0x1f ;  /* 0x0d001f002f4e7f89 */ /* 0x002e2200000e0000 */
[----:B------:R-:W1:Y:S01]  /*2bd0*/  MUFU.RCP R84, R84 ;  /* 0x0000005400547308 */ /* 0x000e620000001000 */
[----:B------:R-:W-:-:S02]  /*2be0*/  FSEL R77, R66, R86, P4 ;  /* 0x00000056424d7208 */ /* 0x000fc40002000000 */
[----:B------:R-:W4:Y:S01]  /*2bf0*/  SHFL.BFLY PT, R86, R53, 0x8, 0x1f ;  /* 0x0d001f0035567f89 */ /* 0x000f2200000e0000 */
[----:B------:R-:W-:Y:S01]  /*2c00*/  FSETP.NEU.AND P2, PT, R4, RZ, PT ;  /* 0x000000ff0400720b */ /* 0x000fe20003f4d000 */
[----:B--2---:R-:W-:Y:S01]  /*2c10*/  FMUL R68, R71, R80 ;  /* 0x0000005047447220 */ /* 0x004fe20000400000 */
[----:B------:R-:W-:Y:S01]  /*2c20*/  @!P5 FMUL R77, R77, 16777216 ;  /* 0x4b8000004d4dd820 */ /* 0x000fe20000400000 */
[----:B------:R-:W2:Y:S01]  /*2c30*/  SHFL.BFLY PT, R80, R49, 0x8, 0x1f ;  /* 0x0d001f0031507f89 */ /* 0x000ea200000e0000 */
[----:B------:R-:W5:Y:S03]  /*2c40*/  MUFU.RCP R76, R76 ;  /* 0x0000004c004c7308 */ /* 0x000f660000001000 */
[----:B------:R-:W-:Y:S01]  /*2c50*/  @!P0 STS [R13+UR4+0x540], R90 ;  /* 0x0005405a0d008988 */ /* 0x000fe20008000804 */
[----:B-1----:R-:W-:-:S04]  /*2c60*/  FMUL R66, R84, R89 ;  /* 0x0000005954427220 */ /* 0x002fc80000400000 */
[----:B------:R-:W1:Y:S01]  /*2c70*/  MUFU.RCP R71, R77 ;  /* 0x0000004d00477308 */ /* 0x000e620000001000 */
[----:B------:R-:W-:Y:S01]  /*2c80*/  FSEL R84, R83, R38, P4 ;  /* 0x0000002653547208 */ /* 0x000fe20002000000 */
[----:B------:R-:W2:Y:S01]  /*2c90*/  SHFL.BFLY PT, R89, R60, 0x8, 0x1f ;  /* 0x0d001f003c597f89 */ /* 0x000ea200000e0000 */
[----:B------:R-:W-:Y:S01]  /*2ca0*/  FSEL R83, R46, RZ, P2 ;  /* 0x000000ff2e537208 */ /* 0x000fe20001000000 */
[----:B---3--:R-:W-:Y:S01]  /*2cb0*/  FADD R85, R50, R85 ;  /* 0x0000005532557221 */ /* 0x008fe20000000000 */
[----:B------:R-:W-:Y:S01]  /*2cc0*/  FSETP.NEU.AND P2, PT, R5, RZ, PT ;  /* 0x000000ff0500720b */ /* 0x000fe20003f4d000 */
[----:B------:R-:W-:Y:S01]  /*2cd0*/  @!P5 FMUL R84, R84, 16777216 ;  /* 0x4b8000005454d820 */ /* 0x000fe20000400000 */
[----:B0-----:R-:W-:Y:S01]  /*2ce0*/  FADD R78, -R47, R78 ;  /* 0x0000004e2f4e7221 */ /* 0x001fe20000000100 */
[----:B------:R-:W0:Y:S01]  /*2cf0*/  SHFL.BFLY PT, R50, R51, 0x8, 0x1f ;  /* 0x0d001f0033327f89 */ /* 0x000e2200000e0000 */
[----:B------:R-:W-:Y:S01]  /*2d00*/  FSEL R42, R42, RZ, P2 ;  /* 0x000000ff2a2a7208 */ /* 0x000fe20001000000 */
[----:B-----5:R-:W-:Y:S01]  /*2d10*/  FMUL R76, R76, R87 ;  /* 0x000000574c4c7220 */ /* 0x020fe20000400000 */
[C---:B------:R-:W-:Y:S01]  /*2d20*/  FFMA R46, R78.reuse, R83, R47 ;  /* 0x000000534e2e7223 */ /* 0x040fe2000000002f */
[----:B------:R-:W-:Y:S01]  /*2d30*/  FMUL R78, R78, R78 ;  /* 0x0000004e4e4e7220 */ /* 0x000fe20000400000 */
[----:B------:R-:W3:Y:S01]  /*2d40*/  SHFL.BFLY PT, R47, R54, 0x8, 0x1f ;  /* 0x0d001f00362f7f89 */ /* 0x000ee200000e0000 */
[----:B----4-:R-:W-:Y:S01]  /*2d50*/  FADD R79, R53, R86 ;  /* 0x00000056354f7221 */ /* 0x010fe20000000000 */
[----:B-1----:R-:W-:Y:S01]  /*2d60*/  FMUL R71, R71, R84 ;  /* 0x0000005447477220 */ /* 0x002fe20000400000 */
[----:B------:R-:W-:Y:S01]  /*2d70*/  FMUL R78, R33, R78 ;  /* 0x0000004e214e7220 */ /* 0x000fe20000400000 */
[----:B------:R-:W1:Y:S01]  /*2d80*/  SHFL.BFLY PT, R77, R48, 0x8, 0x1f ;  /* 0x0d001f00304d7f89 */ /* 0x000e6200000e0000 */
[----:B------:R-:W-:Y:S01]  /*2d90*/  FSETP.NEU.AND P2, PT, R8, RZ, PT ;  /* 0x000000ff0800720b */ /* 0x000fe20003f4d000 */
[----:B--2---:R-:W-:Y:S01]  /*2da0*/  FADD R80, R49, R80 ;  /* 0x0000005031507221 */ /* 0x004fe20000000000 */
[----:B------:R-:W-:Y:S01]  /*2db0*/  FSETP.NEU.AND P5, PT, R9, RZ, PT ;  /* 0x000000ff0900720b */ /* 0x000fe20003fad000 */
[----:B------:R-:W2:Y:S01]  /*2dc0*/  SHFL.BFLY PT, R84, R59, 0x8, 0x1f ;  /* 0x0d001f003b547f89 */ /* 0x000ea200000e0000 */
[----:B------:R-:W-:Y:S01]  /*2dd0*/  FSEL R49, R43, RZ, P2 ;  /* 0x000000ff2b317208 */ /* 0x000fe20001000000 */
[----:B------:R-:W-:Y:S01]  /*2de0*/  FFMA R83, R83, R78, R80 ;  /* 0x0000004e53537223 */ /* 0x000fe20000000050 */
[----:B------:R-:W-:Y:S01]  /*2df0*/  FSEL R44, R44, RZ, P5 ;  /* 0x000000ff2c2c7208 */ /* 0x000fe20002800000 */
[----:B------:R-:W4:Y:S01]  /*2e00*/  SHFL.BFLY PT, R33, R52, 0x8, 0x1f ;  /* 0x0d001f0034217f89 */ /* 0x000f2200000e0000 */
[----:B------:R-:W-:Y:S01]  /*2e10*/  FSETP.NEU.AND P5, PT, R12, RZ, PT ;  /* 0x000000ff0c00720b */ /* 0x000fe20003fad000 */
[----:B------:R-:W-:Y:S01]  /*2e20*/  FADD R60, R60, R89 ;  /* 0x000000593c3c7221 */ /* 0x000fe20000000000 */
[----:B------:R-:W-:Y:S01]  /*2e30*/  FSETP.NEU.AND P4, PT, R10, RZ, PT ;  /* 0x000000ff0a00720b */ /* 0x000fe20003f8d000 */
[----:B------:R-:W5:Y:S01]  /*2e40*/  SHFL.BFLY PT, R86, R57, 0x8, 0x1f ;  /* 0x0d001f0039567f89 */ /* 0x000f6200000e0000 */
[----:B------:R-:W-:Y:S01]  /*2e50*/  FSEL R53, R73, RZ, P5 ;  /* 0x000000ff49357208 */ /* 0x000fe20002800000 */
[----:B0-----:R-:W-:-:S02]  /*2e60*/  FADD R50, -R51, R50 ;  /* 0x0000003233327221 */ /* 0x001fc40000000100 */
[----:B------:R-:W0:Y:S01]  /*2e70*/  SHFL.BFLY PT, R87, R56, 0x8, 0x1f ;  /* 0x0d001f0038577f89 */ /* 0x000e2200000e0000 */
[----:B------:R-:W-:Y:S02]  /*2e80*/  FSETP.NEU.AND P5, PT, R26, RZ, PT ;  /* 0x000000ff1a00720b */ /* 0x000fe40003fad000 */
[----:B------:R-:W-:Y:S01]  /*2e90*/  FSEL R45, R45, RZ, P4 ;  /* 0x000000ff2d2d7208 */ /* 0x000fe20002000000 */
[----:B---3--:R-:W-:Y:S01]  /*2ea0*/  FADD R47, -R54, R47 ;  /* 0x0000002f362f7221 */ /* 0x008fe20000000100 */
[----:B------:R-:W-:Y:S01]  /*2eb0*/  FSETP.NEU.AND P4, PT, R21, RZ, PT ;  /* 0x000000ff1500720b */ /* 0x000fe20003f8d000 */
[----:B------:R-:W-:Y:S01]  /*2ec0*/  FFMA R51, R50, R44, R51 ;  /* 0x0000002c32337223 */ /* 0x000fe20000000033 */
[----:B------:R-:W-:Y:S01]  /*2ed0*/  FSETP.NEU.AND P2, PT, R20, RZ, PT ;  /* 0x000000ff1400720b */ /* 0x000fe20003f4d000 */
[C---:B------:R-:W-:Y:S01]  /*2ee0*/  FFMA R54, R47.reuse, R49, R54 ;  /* 0x000000312f367223 */ /* 0x040fe20000000036 */
[----:B------:R-:W-:Y:S01]  /*2ef0*/  FMUL R47, R47, R47 ;  /* 0x0000002f2f2f7220 */ /* 0x000fe20000400000 */
[----:B-1----:R-:W-:Y:S01]  /*2f00*/  FADD R77, -R48, R77 ;  /* 0x0000004d304d7221 */ /* 0x002fe20000000100 */
[----:B------:R-:W-:Y:S01]  /*2f10*/  FSEL R69, R69, RZ, P4 ;  /* 0x000000ff45457208 */ /* 0x000fe20002000000 */
[----:B--2---:R-:W-:Y:S01]  /*2f20*/  FADD R84, R59, R84 ;  /* 0x000000543b547221 */ /* 0x004fe20000000000 */
[----:B------:R-:W-:Y:S01]  /*2f30*/  FMUL R47, R30, R47 ;  /* 0x0000002f1e2f7220 */ /* 0x000fe20000400000 */
[C---:B------:R-:W-:Y:S01]  /*2f40*/  FFMA R48, R77.reuse, R42, R48 ;  /* 0x0000002a4d307223 */ /* 0x040fe20000000030 */
[----:B------:R-:W-:Y:S01]  /*2f50*/  FMUL R77, R77, R77 ;  /* 0x0000004d4d4d7220 */ /* 0x000fe20000400000 */
[----:B----4-:R-:W-:Y:S01]  /*2f60*/  FADD R43, -R52, R33 ;  /* 0x00000021342b7221 */ /* 0x010fe20000000100 */
[----:B------:R-:W-:Y:S01]  /*2f70*/  FMUL R33, R50, R50 ;  /* 0x0000003232217220 */ /* 0x000fe20000400000 */
[----:B------:R-:W-:Y:S01]  /*2f80*/  FFMA R73, R49, R47, R84 ;  /* 0x0000002f31497223 */ /* 0x000fe20000000054 */
[----:B------:R-:W-:Y:S01]  /*2f90*/  FADD R84, R35, R35 ;  /* 0x0000002323547221 */ /* 0x000fe20000000000 */
[----:B-----5:R-:W-:Y:S01]  /*2fa0*/  FADD R86, -R57, R86 ;  /* 0x0000005639567221 */ /* 0x020fe20000000100 */
[----:B------:R-:W-:Y:S01]  /*2fb0*/  FMUL R77, R32, R77 ;  /* 0x0000004d204d7220 */ /* 0x000fe20000400000 */
[----:B------:R-:W-:Y:S01]  /*2fc0*/  FMUL R33, R28, R33 ;  /* 0x000000211c217220 */ /* 0x000fe20000400000 */
[----:B------:R-:W-:Y:S01]  /*2fd0*/  FMUL R32, R43, R43 ;  /* 0x0000002b2b207220 */ /* 0x000fe20000400000 */
[C---:B------:R-:W-:Y:S01]  /*2fe0*/  FFMA R57, R86.reuse, R53, R57 ;  /* 0x0000003556397223 */ /* 0x040fe20000000039 */
[----:B------:R-:W-:Y:S01]  /*2ff0*/  FSEL R28, R75, RZ, P5 ;  /* 0x000000ff4b1c7208 */ /* 0x000fe20002800000 */
[----:B------:R-:W-:Y:S01]  /*3000*/  FMUL R86, R86, R86 ;  /* 0x0000005656567220 */ /* 0x000fe20000400000 */
[----:B------:R-:W-:Y:S01]  /*3010*/  FSETP.NEU.AND P5, PT, R38, RZ, PT ;  /* 0x000000ff2600720b */ /* 0x000fe20003fad000 */
[----:B------:R-:W-:Y:S01]  /*3020*/  FMUL R32, R29, R32 ;  /* 0x000000201d207220 */ /* 0x000fe20000400000 */
[----:B------:R-:W-:Y:S01]  /*3030*/  FSEL R75, R72, RZ, P2 ;  /* 0x000000ff484b7208 */ /* 0x000fe20001000000 */
[----:B------:R-:W-:Y:S01]  /*3040*/  FMUL R86, R31, R86 ;  /* 0x000000561f567220 */ /* 0x000fe20000400000 */
[----:B------:R-:W-:Y:S01]  /*3050*/  FSETP.NEU.AND P4, PT, R19, RZ, PT ;  /* 0x000000ff1300720b */ /* 0x000fe20003f8d000 */
[C---:B------:R-:W-:Y:S01]  /*3060*/  FMUL R30, R84.reuse, 0.25 ;  /* 0x3e800000541e7820 */ /* 0x040fe20000400000 */
[----:B------:R-:W-:Y:S01]  /*3070*/  FSETP.GEU.AND P2, PT, |R84|, 1.175494350822287508e-38, PT ;  /* 0x008000005400780b */ /* 0x000fe20003f4e200 */
[----:B------:R-:W-:Y:S01]  /*3080*/  FFMA R80, R42, R77, R85 ;  /* 0x0000004d2a507223 */ /* 0x000fe20000000055 */
[----:B------:R-:W-:Y:S01]  /*3090*/  FSEL R29, R82, RZ, P5 ;  /* 0x000000ff521d7208 */ /* 0x000fe20002800000 */
[----:B------:R-:W-:Y:S01]  /*30a0*/  FADD R85, R34, R34 ;  /* 0x0000002222557221 */ /* 0x000fe20000000000 */
[----:B------:R-:W-:Y:S01]  /*30b0*/  FSETP.GT.AND P5, PT, |R84|, 8.50705917302346158658e+37, PT ;  /* 0x7e8000005400780b */ /* 0x000fe20003fa4200 */
[----:B------:R-:W-:Y:S01]  /*30c0*/  FFMA R77, R53, R86, R60 ;  /* 0x00000056354d7223 */ /* 0x000fe2000000003c */
[----:B------:R-:W-:Y:S01]  /*30d0*/  FSEL R72, R65, RZ, P4 ;  /* 0x000000ff41487208 */ /* 0x000fe20002000000 */
[----:B0-----:R-:W-:Y:S01]  /*30e0*/  FADD R56, R56, R87 ;  /* 0x0000005738387221 */ /* 0x001fe20000000000 */
[----:B------:R-:W-:Y:S01]  /*30f0*/  FSETP.NEU.AND P4, PT, R35, RZ, PT ;  /* 0x000000ff2300720b */ /* 0x000fe20003f8d000 */
[----:B------:R-:W-:Y:S01]  /*3100*/  FADD R86, R37, R37 ;  /* 0x0000002525567221 */ /* 0x000fe20000000000 */
[----:B------:R-:W-:Y:S01]  /*3110*/  FSEL R47, R30, R84, P5 ;  /* 0x000000541e2f7208 */ /* 0x000fe20002800000 */
[----:B------:R-:W-:Y:S01]  /*3120*/  FFMA R78, R45, R32, R56 ;  /* 0x000000202d4e7223 */ /* 0x000fe20000000038 */
[----:B------:R-:W-:Y:S01]  /*3130*/  FSEL R60, R74, R35, P5 ;  /* 0x000000234a3c7208 */ /* 0x000fe20002800000 */
[----:B------:R-:W-:Y:S01]  /*3140*/  FMUL R56, R85, 0.25 ;  /* 0x3e80000055387820 */ /* 0x000fe20000400000 */
[----:B------:R-:W-:Y:S01]  /*3150*/  FSETP.NEU.AND P5, PT, R18, RZ, PT ;  /* 0x000000ff1200720b */ /* 0x000fe20003fad000 */
[----:B------:R-:W-:Y:S01]  /*3160*/  @!P2 FMUL R47, R47, 16777216 ;  /* 0x4b8000002f2fa820 */ /* 0x000fe20000400000 */
[----:B------:R-:W-:Y:S01]  /*3170*/  FSEL R30, R81, RZ, P4 ;  /* 0x000000ff511e7208 */ /* 0x000fe20002000000 */
[----:B------:R-:W-:Y:S01]  /*3180*/  @!P2 FMUL R60, R60, 16777216 ;  /* 0x4b8000003c3ca820 */ /* 0x000fe20000400000 */
[----:B------:R-:W-:Y:S01]  /*3190*/  FSETP.GEU.AND P4, PT, |R85|, 1.175494350822287508e-38, PT ;  /* 0x008000005500780b */ /* 0x000fe20003f8e200 */
[----:B------:R-:W-:Y:S01]  /*31a0*/  FMUL R74, R86, 0.25 ;  /* 0x3e800000564a7820 */ /* 0x000fe20000400000 */
[----:B------:R-:W-:Y:S01]  /*31b0*/  FSEL R63, R63, RZ, P5 ;  /* 0x000000ff3f3f7208 */ /* 0x000fe20002800000 */
[----:B------:R-:W-:Y:S01]  /*31c0*/  FADD R32, R7, R7 ;  /* 0x0000000707207221 */ /* 0x000fe20000000000 */
[----:B------:R-:W-:Y:S01]  /*31d0*/  FSETP.NEU.AND P5, PT, R34, RZ, PT ;  /* 0x000000ff2200720b */ /* 0x000fe20003fad000 */
[----:B------:R-:W-:Y:S01]  /*31e0*/  FFMA R52, R43, R45, R52 ;  /* 0x0000002d2b347223 */ /* 0x000fe20000000034 */
[----:B------:R-:W-:Y:S01]  /*31f0*/  FSETP.GT.AND P2, PT, |R85|, 8.50705917302346158658e+37, PT ;  /* 0x7e8000005500780b */ /* 0x000fe20003f44200 */
[----:B------:R-:W-:Y:S01]  /*3200*/  FMUL R43, R32, 0.25 ;  /* 0x3e800000202b7820 */ /* 0x000fe20000400000 */
[----:B------:R-:W-:Y:S01]  /*3210*/  FSEL R31, R76, RZ, P5 ;  /* 0x000000ff4c1f7208 */ /* 0x000fe20002800000 */
[----:B------:R-:W-:Y:S01]  /*3220*/  FFMA R79, R44, R33, R79 ;  /* 0x000000212c4f7223 */ /* 0x000fe2000000004f */
[----:B------:R-:W-:Y:S01]  /*3230*/  FSEL R56, R56, R85, P2 ;  /* 0x0000005538387208 */ /* 0x000fe20001000000 */
[----:B------:R-:W-:Y:S01]  /*3240*/  FADD R44, R32, R32 ;  /* 0x00000020202c7221 */ /* 0x000fe20000000000 */
[----:B------:R-:W-:Y:S01]  /*3250*/  FSEL R50, R67, R34, P2 ;  /* 0x0000002243327208 */ /* 0x000fe20001000000 */
[----:B------:R0:W-:Y:S01]  /*3260*/  @!P0 STS [R13+UR4+0x480], R84 ;  /* 0x000480540d008988 */ /* 0x0001e20008000804 */
[----:B------:R-:W-:Y:S01]  /*3270*/  FSETP.NEU.AND P5, PT, R22, RZ, PT ;  /* 0x000000ff1600720b */ /* 0x000fe20003fad000 */
[----:B------:R-:W-:Y:S01]  /*3280*/  @!P4 FMUL R56, R56, 16777216 ;  /* 0x4b8000003838c820 */ /* 0x000fe20000400000 */
[----:B------:R-:W-:Y:S01]  /*3290*/  FSETP.GEU.AND P2, PT, |R86|, 1.175494350822287508e-38, PT ;  /* 0x008000005600780b */ /* 0x000fe20003f4e200 */
[----:B------:R-:W-:Y:S01]  /*32a0*/  @!P4 FMUL R50, R50, 16777216 ;  /* 0x4b8000003232c820 */ /* 0x000fe20000400000 */
[----:B------:R-:W-:Y:S01]  /*32b0*/  FSEL R65, R62, RZ, P5 ;  /* 0x000000ff3e417208 */ /* 0x000fe20002800000 */
[----:B------:R-:W-:Y:S01]  /*32c0*/  FADD R62, R6, R6 ;  /* 0x00000006063e7221 */ /* 0x000fe20000000000 */
[----:B------:R-:W-:Y:S01]  /*32d0*/  FSETP.NEU.AND P5, PT, R37, RZ, PT ;  /* 0x000000ff2500720b */ /* 0x000fe20003fad000 */
[----:B------:R-:W-:Y:S01]  /*32e0*/  FMUL R49, R44, 0.25 ;  /* 0x3e8000002c317820 */ /* 0x000fe20000400000 */
[----:B------:R-:W-:Y:S01]  /*32f0*/  FSETP.GT.AND P4, PT, |R86|, 8.50705917302346158658e+37, PT ;  /* 0x7e8000005600780b */ /* 0x000fe20003f84200 */
[----:B------:R-:W-:Y:S01]  /*3300*/  FMUL R81, R62, 0.25 ;  /* 0x3e8000003e517820 */ /* 0x000fe20000400000 */
[----:B------:R-:W-:Y:S01]  /*3310*/  FSEL R42, R68, RZ, P5 ;  /* 0x000000ff442a7208 */ /* 0x000fe20002800000 */
[----:B------:R-:W-:Y:S01]  /*3320*/  FADD R33, R44, R44 ;  /* 0x0000002c2c217221 */ /* 0x000fe20000000000 */
[----:B------:R-:W-:Y:S01]  /*3330*/  FSEL R74, R74, R86, P4 ;  /* 0x000000564a4a7208 */ /* 0x000fe20002000000 */
[----:B------:R-:W1:Y:S01]  /*3340*/  MUFU.RCP R47, R47 ;  /* 0x0000002f002f7308 */ /* 0x000e620000001000 */
[----:B------:R-:W-:Y:S01]  /*3350*/  FSEL R59, R64, R37, P4 ;  /* 0x00000025403b7208 */ /* 0x000fe20002000000 */
[----:B------:R-:W-:Y:S01]  /*3360*/  FMUL R68, R33, 0.25 ;  /* 0x3e80000021447820 */ /* 0x000fe20000400000 */
[----:B------:R-:W-:Y:S01]  /*3370*/  FSETP.NEU.AND P5, PT, R25, RZ, PT ;  /* 0x000000ff1900720b */ /* 0x000fe20003fad000 */
[----:B------:R-:W-:Y:S01]  /*3380*/  @!P2 FMUL R74, R74, 16777216 ;  /* 0x4b8000004a4aa820 */ /* 0x000fe20000400000 */
[----:B------:R-:W-:Y:S01]  /*3390*/  FSETP.GEU.AND P4, PT, |R32|, 1.175494350822287508e-38, PT ;  /* 0x008000002000780b */ /* 0x000fe20003f8e200 */
[----:B------:R-:W-:Y:S01]  /*33a0*/  @!P2 FMUL R59, R59, 16777216 ;  /* 0x4b8000003b3ba820 */ /* 0x000fe20000400000 */
[----:B------:R-:W-:Y:S01]  /*33b0*/  FSEL R64, R58, RZ, P5 ;  /* 0x000000ff3a407208 */ /* 0x000fe20002800000 */
[----:B------:R-:W-:Y:S01]  /*33c0*/  FADD R89, R33, R33 ;  /* 0x0000002121597221 */ /* 0x000fe20000000000 */
[----:B------:R-:W-:Y:S01]  /*33d0*/  FSETP.GT.AND P5, PT, |R32|, 8.50705917302346158658e+37, PT ;  /* 0x7e8000002000780b */ /* 0x000fe20003fa4200 */
[----:B------:R-:W-:Y:S01]  /*33e0*/  @!P0 STS [R13+UR4+0x500], R86 ;  /* 0x000500560d008988 */ /* 0x000fe20008000804 */
[----:B------:R-:W-:Y:S01]  /*33f0*/  FSETP.NEU.AND P2, PT, R36, RZ, PT ;  /* 0x000000ff2400720b */ /* 0x000fe20003f4d000 */
[----:B------:R-:W2:Y:S01]  /*3400*/  MUFU.RCP R74, R74 ;  /* 0x0000004a004a7308 */ /* 0x000ea20000001000 */
[----:B------:R-:W-:Y:S01]  /*3410*/  FSEL R53, R43, R32, P5 ;  /* 0x000000202b357208 */ /* 0x000fe20002800000 */
[----:B------:R-:W-:Y:S01]  /*3420*/  @!P0 STS [R13+UR4+0x4c0], R85 ;  /* 0x0004c0550d008988 */ /* 0x000fe20008000804 */
[----:B------:R-:W-:Y:S01]  /*3430*/  FSEL R58, R24, R7, P5 ;  /* 0x00000007183a7208 */ /* 0x000fe20002800000 */
[----:B-1----:R-:W-:Y:S01]  /*3440*/  FMUL R60, R47, R60 ;  /* 0x0000003c2f3c7220 */ /* 0x002fe20000400000 */
[----:B------:R-:W-:Y:S01]  /*3450*/  FSEL R45, R66, RZ, P2 ;  /* 0x000000ff422d7208 */ /* 0x000fe20001000000 */
[----:B------:R-:W-:Y:S01]  /*3460*/  @!P4 FMUL R53, R53, 16777216 ;  /* 0x4b8000003535c820 */ /* 0x000fe20000400000 */
[----:B------:R-:W-:Y:S01]  /*3470*/  FSETP.GT.AND P2, PT, |R62|, 8.50705917302346158658e+37, PT ;  /* 0x7e8000003e00780b */ /* 0x000fe20003f44200 */
[----:B------:R-:W-:Y:S01]  /*3480*/  @!P4 FMUL R58, R58, 16777216 ;  /* 0x4b8000003a3ac820 */ /* 0x000fe20000400000 */
[----:B------:R-:W-:Y:S01]  /*3490*/  FSETP.GEU.AND P4, PT, |R62|, 1.175494350822287508e-38, PT ;  /* 0x008000003e00780b */ /* 0x000fe20003f8e200 */
[----:B------:R-:W-:Y:S01]  /*34a0*/  FMUL R47, R90, 0.25 ;  /* 0x3e8000005a2f7820 */ /* 0x000fe20000400000 */
[----:B------:R-:W-:Y:S01]  /*34b0*/  FSEL R76, R81, R62, P2 ;  /* 0x0000003e514c7208 */ /* 0x000fe20001000000 */
[----:B------:R-:W1:Y:S01]  /*34c0*/  MUFU.RCP R53, R53 ;  /* 0x0000003500357308 */ /* 0x000e620000001000 */
[----:B------:R-:W-:Y:S01]  /*34d0*/  FSETP.GT.AND P5, PT, |R44|, 8.50705917302346158658e+37, PT ;  /* 0x7e8000002c00780b */ /* 0x000fe20003fa4200 */
[----:B------:R-:W-:Y:S01]  /*34e0*/  @!P0 STS [R13+UR4+0x580], R89 ;  /* 0x000580590d008988 */ /* 0x000fe20008000804 */
[----:B------:R-:W-:Y:S01]  /*34f0*/  FSEL R24, R70, RZ, P3 ;  /* 0x000000ff46187208 */ /* 0x000fe20001800000 */
[----:B--2---:R-:W-:Y:S01]  /*3500*/  FMUL R59, R74, R59 ;  /* 0x0000003b4a3b7220 */ /* 0x004fe20000400000 */
[----:B------:R-:W-:Y:S01]  /*3510*/  FSEL R66, R49, R44, P5 ;  /* 0x0000002c31427208 */ /* 0x000fe20002800000 */
[----:B------:R-:W2:Y:S01]  /*3520*/  SHFL.BFLY PT, R74, R39, 0x8, 0x1f ;  /* 0x0d001f00274a7f89 */ /* 0x000ea200000e0000 */
[----:B------:R-:W-:-:S02]  /*3530*/  FSEL R67, R43, R32, P5 ;  /* 0x000000202b437208 */ /* 0x000fc40002800000 */
[----:B------:R-:W-:Y:S01]  /*3540*/  FSETP.GEU.AND P5, PT, |R33|, 1.175494350822287508e-38, PT ;  /* 0x008000002100780b */ /* 0x000fe20003fae200 */
[----:B------:R-:W-:Y:S01]  /*3550*/  @!P4 FMUL R76, R76, 16777216 ;  /* 0x4b8000004c4cc820 */ /* 0x000fe20000400000 */
[----:B------:R-:W-:Y:S02]  /*3560*/  FSEL R43, R71, RZ, P6 ;  /* 0x000000ff472b7208 */ /* 0x000fe40003000000 */
[----:B------:R-:W-:Y:S02]  /*3570*/  FSETP.GT.AND P6, PT, |R33|, 8.50705917302346158658e+37, PT ;  /* 0x7e8000002100780b */ /* 0x000fe40003fc4200 */
[----:B------:R-:W-:Y:S01]  /*3580*/  FSETP.GEU.AND P3, PT, |R44|, 1.175494350822287508e-38, PT ;  /* 0x008000002c00780b */ /* 0x000fe20003f6e200 */
[----:B------:R-:W3:Y:S01]  /*3590*/  MUFU.RCP R76, R76 ;  /* 0x0000004c004c7308 */ /* 0x000ee20000001000 */
[----:B------:R-:W-:Y:S01]  /*35a0*/  FSEL R70, R68, R33, P6 ;  /* 0x0000002144467208 */ /* 0x000fe20003000000 */
[----:B-1----:R-:W-:Y:S01]  /*35b0*/  FMUL R53, R53, R58 ;  /* 0x0000003a35357220 */ /* 0x002fe20000400000 */
[----:B------:R-:W-:Y:S01]  /*35c0*/  FSEL R71, R49, R44, P6 ;  /* 0x0000002c31477208 */ /* 0x000fe20003000000 */
[----:B------:R-:W-:Y:S01]  /*35d0*/  FADD R49, R62, R62 ;  /* 0x0000003e3e317221 */ /* 0x000fe20000000000 */
[----:B------:R-:W-:Y:S01]  /*35e0*/  FSEL R11, R11, R6, P2 ;  /* 0x000000060b0b7208 */ /* 0x000fe20001000000 */
[----:B------:R-:W-:Y:S01]  /*35f0*/  @!P5 FMUL R70, R70, 16777216 ;  /* 0x4b8000004646d820 */ /* 0x000fe20000400000 */
[----:B------:R-:W-:Y:S01]  /*3600*/  FSETP.NEU.AND P6, PT, R85, RZ, PT ;  /* 0x000000ff5500720b */ /* 0x000fe20003fcd000 */
[----:B------:R-:W-:Y:S01]  /*3610*/  @!P5 FMUL R71, R71, 16777216 ;  /* 0x4b8000004747d820 */ /* 0x000fe20000400000 */
[----:B------:R-:W-:Y:S01]  /*3620*/  FSETP.GEU.AND P5, PT, |R49|, 1.175494350822287508e-38, PT ;  /* 0x008000003100780b */ /* 0x000fe20003fae200 */
[----:B------:R-:W-:Y:S01]  /*3630*/  @!P4 FMUL R11, R11, 16777216 ;  /* 0x4b8000000b0bc820 */ /* 0x000fe20000400000 */
[C---:B------:R-:W-:Y:S01]  /*3640*/  FMUL R82, R49.reuse, 0.25 ;  /* 0x3e80000031527820 */ /* 0x040fe20000400000 */
[----:B------:R-:W-:Y:S01]  /*3650*/  FSETP.GT.AND P2, PT, |R49|, 8.50705917302346158658e+37, PT ;  /* 0x7e8000003100780b */ /* 0x000fe20003f44200 */
[----:B------:R-:W-:Y:S01]  /*3660*/  @!P3 FMUL R66, R66, 16777216 ;  /* 0x4b8000004242b820 */ /* 0x000fe20000400000 */
[----:B------:R-:W-:Y:S01]  /*3670*/  @!P3 FMUL R67, R67, 16777216 ;  /* 0x4b8000004343b820 */ /* 0x000fe20000400000 */
[----:B---3--:R-:W-:Y:S01]  /*3680*/  FMUL R76, R76, R11 ;  /* 0x0000000b4c4c7220 */ /* 0x008fe20000400000 */
[----:B------:R-:W-:Y:S01]  /*3690*/  FADD R11, R49, R49 ;  /* 0x00000031310b7221 */ /* 0x000fe20000000000 */
[----:B------:R-:W-:Y:S01]  /*36a0*/  FSETP.NEU.AND P3, PT, R84, RZ, PT ;  /* 0x000000ff5400720b */ /* 0x000fe20003f6d000 */
[----:B------:R-:W1:Y:S01]  /*36b0*/  MUFU.RCP R70, R70 ;  /* 0x0000004600467308 */ /* 0x000e620000001000 */
[----:B0-----:R-:W-:Y:S01]  /*36c0*/  FSEL R84, R82, R49, P2 ;  /* 0x0000003152547208 */ /* 0x001fe20001000000 */
[----:B------:R-:W-:Y:S01]  /*36d0*/  FMUL R88, R11, 0.25 ;  /* 0x3e8000000b587820 */ /* 0x000fe20000400000 */
[----:B------:R-:W-:Y:S01]  /*36e0*/  FSEL R81, R81, R62, P2 ;  /* 0x0000003e51517208 */ /* 0x000fe20001000000 */
[C---:B------:R-:W-:Y:S01]  /*36f0*/  FADD R91, R11.reuse, R11 ;  /* 0x0000000b0b5b7221 */ /* 0x040fe20000000000 */
[----:B------:R-:W-:Y:S01]  /*3700*/  FSETP.GEU.AND P2, PT, |R11|, 1.175494350822287508e-38, PT ;  /* 0x008000000b00780b */ /* 0x000fe20003f4e200 */
[----:B------:R-:W-:Y:S01]  /*3710*/  @!P5 FMUL R84, R84, 16777216 ;  /* 0x4b8000005454d820 */ /* 0x000fe20000400000 */
[----:B------:R-:W-:Y:S01]  /*3720*/  FSETP.NEU.AND P4, PT, R86, RZ, PT ;  /* 0x000000ff5600720b */ /* 0x000fe20003f8d000 */
[----:B------:R-:W-:Y:S01]  /*3730*/  @!P5 FMUL R81, R81, 16777216 ;  /* 0x4b8000005151d820 */ /* 0x000fe20000400000 */
[----:B------:R-:W-:Y:S01]  /*3740*/  FSETP.GT.AND P5, PT, |R11|, 8.50705917302346158658e+37, PT ;  /* 0x7e8000000b00780b */ /* 0x000fe20003fa4200 */
[----:B------:R-:W0:Y:S01]  /*3750*/  MUFU.RCP R66, R66 ;  /* 0x0000004200427308 */ /* 0x000e220000001000 */
[----:B------:R-:W3:Y:S01]  /*3760*/  SHFL.BFLY PT, R85, R40, 0x8, 0x1f ;  /* 0x0d001f0028557f89 */ /* 0x000ee200000e0000 */
[----:B--2---:R-:W-:Y:S01]  /*3770*/  FADD R39, R39, R74 ;  /* 0x0000004a27277221 */ /* 0x004fe20000000000 */
[----:B------:R-:W-:Y:S01]  /*3780*/  FSEL R58, R88, R11, P5 ;  /* 0x0000000b583a7208 */ /* 0x000fe20002800000 */
[----:B-1----:R-:W-:Y:S01]  /*3790*/  FMUL R70, R70, R71 ;  /* 0x0000004746467220 */ /* 0x002fe20000400000 */
[----:B------:R-:W-:Y:S01]  /*37a0*/  FSEL R59, R59, RZ, P4 ;  /* 0x000000ff3b3b7208 */ /* 0x000fe20002000000 */
[----:B------:R-:W-:Y:S02]  /*37b0*/  @!P0 STS [R13+UR4+0x5c0], R91 ;  /* 0x0005c05b0d008988 */ /* 0x000fe40008000804 */
[----:B------:R-:W1:Y:S01]  /*37c0*/  MUFU.RCP R84, R84 ;  /* 0x0000005400547308 */ /* 0x000e620000001000 */
[----:B------:R-:W-:Y:S01]  /*37d0*/  @!P2 FMUL R58, R58, 16777216 ;  /* 0x4b8000003a3aa820 */ /* 0x000fe20000400000 */
[----:B0-----:R-:W-:-:S06]  /*37e0*/  FMUL R67, R66, R67 ;  /* 0x0000004342437220 */ /* 0x001fcc0000400000 */
[----:B------:R-:W0:Y:S01]  /*37f0*/  MUFU.RCP R58, R58 ;  /* 0x0000003a003a7308 */ /* 0x000e220000001000 */
[----:B-1----:R-:W-:Y:S01]  /*3800*/  FMUL R66, R84, R81 ;  /* 0x0000005154427220 */ /* 0x002fe20000400000 */
[----:B------:R-:W-:Y:S01]  /*3810*/  FSEL R81, R82, R49, P5 ;  /* 0x0000003152517208 */ /* 0x000fe20002800000 */
[----:B---3--:R-:W-:Y:S01]  /*3820*/  FADD R85, -R40, R85 ;  /* 0x0000005528557221 */ /* 0x008fe20000000100 */
[----:B------:R-:W-:-:S03]  /*3830*/  FSETP.GEU.AND P5, PT, |R90|, 1.175494350822287508e-38, PT ;  /* 0x008000005a00780b */ /* 0x000fc60003fae200 */
[----:B------:R-:W-:Y:S01]  /*3840*/  @!P2 FMUL R81, R81, 16777216 ;  /* 0x4b8000005151a820 */ /* 0x000fe20000400000 */
[----:B------:R-:W-:-:S03]  /*3850*/  FSETP.GT.AND P2, PT, |R90|, 8.50705917302346158658e+37, PT ;  /* 0x7e8000005a00780b */ /* 0x000fc60003f44200 */
[----:B0-----:R-:W-:Y:S01]  /*3860*/  FMUL R84, R58, R81 ;  /* 0x000000513a547220 */ /* 0x001fe20000400000 */
[----:B------:R-:W-:Y:S02]  /*3870*/  FSEL R58, R47, R90, P2 ;  /* 0x0000005a2f3a7208 */ /* 0x000fe40001000000 */
[----:B------:R-:W-:Y:S02]  /*3880*/  FSEL R71, R55, R36, P2 ;  /* 0x0000002437477208 */ /* 0x000fe40001000000 */
[----:B------:R-:W-:Y:S01]  /*3890*/  FSEL R47, R60, RZ, P3 ;  /* 0x000000ff3c2f7208 */ /* 0x000fe20001800000 */
[----:B------:R-:W-:Y:S01]  /*38a0*/  @!P5 FMUL R58, R58, 16777216 ;  /* 0x4b8000003a3ad820 */ /* 0x000fe20000400000 */
[----:B------:R-:W-:Y:S01]  /*38b0*/  FSETP.NEU.AND P3, PT, R32, RZ, PT ;  /* 0x000000ff2000720b */ /* 0x000fe20003f6d000 */
[----:B------:R-:W-:Y:S01]  /*38c0*/  @!P5 FMUL R71, R71, 16777216 ;  /* 0x4b8000004747d820 */ /* 0x000fe20000400000 */
[----:B------:R-:W-:Y:S01]  /*38d0*/  FSETP.NEU.AND P2, PT, R44, RZ, PT ;  /* 0x000000ff2c00720b */ /* 0x000fe20003f4d000 */
[C---:B------:R-:W-:Y:S01]  /*38e0*/  FMUL R60, R89.reuse, 0.25 ;  /* 0x3e800000593c7820 */ /* 0x040fe20000400000 */
[----:B------:R-:W-:Y:S01]  /*38f0*/  FSETP.GEU.AND P5, PT, |R89|, 1.175494350822287508e-38, PT ;  /* 0x008000005900780b */ /* 0x000fe20003fae200 */
[----:B------:R-:W0:Y:S01]  /*3900*/  MUFU.RCP R55, R56 ;  /* 0x0000003800377308 */ /* 0x000e220000001000 */
[----:B------:R-:W-:-:S02]  /*3910*/  FSEL R82, R53, RZ, P3 ;  /* 0x000000ff35527208 */ /* 0x000fc40001800000 */
[----:B------:R-:W-:Y:S02]  /*3920*/  FSETP.NEU.AND P3, PT, R33, RZ, PT ;  /* 0x000000ff2100720b */ /* 0x000fe40003f6d000 */
[----:B------:R-:W-:Y:S02]  /*3930*/  FSEL R67, R67, RZ, P2 ;  /* 0x000000ff43437208 */ /* 0x000fe40001000000 */
[----:B------:R-:W-:Y:S01]  /*3940*/  FSETP.GT.AND P2, PT, |R89|, 8.50705917302346158658e+37, PT ;  /* 0x7e8000005900780b */ /* 0x000fe20003f44200 */
[----:B------:R-:W1:Y:S01]  /*3950*/  MUFU.RCP R56, R58 ;  /* 0x0000003a00387308 */ /* 0x000e620000001000 */
[----:B------:R-:W-:Y:S02]  /*3960*/  FSEL R53, R70, RZ, P3 ;  /* 0x000000ff46357208 */ /* 0x000fe40001800000 */
[----:B------:R-:W-:Y:S01]  /*3970*/  FSEL R70, R60, R89, P2 ;  /* 0x000000593c467208 */ /* 0x000fe20001000000 */
[----:B------:R-:W-:Y:S01]  /*3980*/  FMUL R60, R91, 0.25 ;  /* 0x3e8000005b3c7820 */ /* 0x000fe20000400000 */
[----:B------:R-:W-:-:S02]  /*3990*/  FSEL R81, R68, R33, P2 ;  /* 0x0000002144517208 */ /* 0x000fc40001000000 */
[----:B------:R-:W-:Y:S01]  /*39a0*/  FSETP.NEU.AND P3, PT, R62, RZ, PT ;  /* 0x000000ff3e00720b */ /* 0x000fe20003f6d000 */
[----:B------:R-:W-:Y:S01]  /*39b0*/  @!P5 FMUL R70, R70, 16777216 ;  /* 0x4b8000004646d820 */ /* 0x000fe20000400000 */
[----:B------:R-:W-:Y:S01]  /*39c0*/  SHFL.BFLY PT, R68, R27, 0x8, 0x1f ;  /* 0x0d001f001b447f89 */ /* 0x000fe200000e0000 */
[----:B------:R-:W-:Y:S01]  /*39d0*/  @!P5 FMUL R81, R81, 16777216 ;  /* 0x4b8000005151d820 */ /* 0x000fe20000400000 */
[----:B------:R-:W-:Y:S01]  /*39e0*/  FSETP.GEU.AND P5, PT, |R91|, 1.175494350822287508e-38, PT ;  /* 0x008000005b00780b */ /* 0x000fe20003fae200 */
[----:B0-----:R-:W-:Y:S01]  /*39f0*/  FMUL R50, R55, R50 ;  /* 0x0000003237327220 */ /* 0x001fe20000400000 */
[----:B------:R-:W-:Y:S01]  /*3a00*/  FSEL R86, R76, RZ, P3 ;  /* 0x000000ff4c567208 */ /* 0x000fe20001800000 */
[----:B------:R-:W0:Y:S01]  /*3a10*/  MUFU.RCP R70, R70 ;  /* 0x0000004600467308 */ /* 0x000e220000001000 */
[----:B------:R-:W-:Y:S01]  /*3a20*/  FSETP.GT.AND P3, PT, |R91|, 8.50705917302346158658e+37, PT ;  /* 0x7e8000005b00780b */ /* 0x000fe20003f64200 */
[----:B-1----:R-:W-:Y:S01]  /*3a30*/  FMUL R56, R56, R71 ;  /* 0x0000004738387220 */ /* 0x002fe20000400000 */
[----:B------:R-:W-:Y:S01]  /*3a40*/  FSETP.NEU.AND P2, PT, R49, RZ, PT ;  /* 0x000000ff3100720b */ /* 0x000fe20003f4d000 */
[----:B------:R-:W1:Y:S01]  /*3a50*/  SHFL.BFLY PT, R71, R46, 0x4, 0x1f ;  /* 0x0c801f002e477f89 */ /* 0x000e6200000e0000 */
[----:B------:R-:W-:-:S02]  /*3a60*/  FSEL R76, R60, R91, P3 ;  /* 0x0000005b3c4c7208 */ /* 0x000fc40001800000 */
[----:B------:R-:W-:Y:S02]  /*3a70*/  FSEL R66, R66, RZ, P2 ;  /* 0x000000ff42427208 */ /* 0x000fe40001000000 */
[----:B------:R-:W-:Y:S01]  /*3a80*/  FSETP.NEU.AND P2, PT, R11, RZ, PT ;  /* 0x000000ff0b00720b */ /* 0x000fe20003f4d000 */
[----:B------:R-:W-:Y:S01]  /*3a90*/  @!P5 FMUL R76, R76, 16777216 ;  /* 0x4b8000004c4cd820 */ /* 0x000fe20000400000 */
[----:B------:R-:W-:Y:S02]  /*3aa0*/  FSEL R87, R88, R11, P3 ;  /* 0x0000000b58577208 */ /* 0x000fe40001800000 */
[----:B------:R-:W-:Y:S02]  /*3ab0*/  FSEL R60, R84, RZ, P2 ;  /* 0x000000ff543c7208 */ /* 0x000fe40001000000 */
[----:B------:R-:W2:Y:S01]  /*3ac0*/  SHFL.BFLY PT, R84, R41, 0x8, 0x1f ;  /* 0x0d001f0029547f89 */ /* 0x000ea200000e0000 */
[----:B------:R-:W3:Y:S01]  /*3ad0*/  MUFU.RCP R76, R76 ;  /* 0x0000004c004c7308 */ /* 0x000ee20000001000 */
[----:B------:R-:W-:Y:S01]  /*3ae0*/  @!P5 FMUL R87, R87, 16777216 ;  /* 0x4b8000005757d820 */ /* 0x000fe20000400000 */
[----:B0-----:R-:W-:Y:S01]  /*3af0*/  FMUL R55, R70, R81 ;  /* 0x0000005146377220 */ /* 0x001fe20000400000 */
[----:B------:R-:W-:Y:S01]  /*3b00*/  FSETP.NEU.AND P2, PT, R90, RZ, PT ;  /* 0x000000ff5a00720b */ /* 0x000fe20003f4d000 */
[----:B------:R-:W0:Y:S01]  /*3b10*/  SHFL.BFLY PT, R70, R83, 0x4, 0x1f ;  /* 0x0c801f0053467f89 */ /* 0x000e2200000e0000 */
[----:B------:R-:W-:-:S02]  /*3b20*/  FSEL R50, R50, RZ, P6 ;  /* 0x000000ff32327208 */ /* 0x000fc40003000000 */
[----:B------:R-:W-:Y:S01]  /*3b30*/  FSEL R56, R56, RZ, P2 ;  /* 0x000000ff38387208 */ /* 0x000fe20001000000 */
[----:B------:R-:W4:Y:S01]  /*3b40*/  SHFL.BFLY PT, R81, R48, 0x4, 0x1f ;  /* 0x0c801f0030517f89 */ /* 0x000f2200000e0000 */
[----:B------:R-:W-:Y:S02]  /*3b50*/  FSETP.NEU.AND P3, PT, R89, RZ, PT ;  /* 0x000000ff5900720b */ /* 0x000fe40003f6d000 */
[----:B------:R-:W-:Y:S01]  /*3b60*/  FSETP.NEU.AND P5, PT, R91, RZ, PT ;  /* 0x000000ff5b00720b */ /* 0x000fe20003fad000 */
[----:B-1----:R-:W-:Y:S01]  /*3b70*/  FADD R71, -R46, R71 ;  /* 0x000000472e477221 */ /* 0x002fe20000000100 */
[----:B------:R-:W-:Y:S01]  /*3b80*/  FSEL R55, R55, RZ, P3 ;  /* 0x000000ff37377208 */ /* 0x000fe20001800000 */
[----:B---3--:R-:W-:Y:S01]  /*3b90*/  FMUL R58, R76, R87 ;  /* 0x000000574c3a7220 */ /* 0x008fe20000400000 */
[----:B------:R-:W-:Y:S01]  /*3ba0*/  FADD R76, -R27, R68 ;  /* 0x000000441b4c7221 */ /* 0x000fe20000000100 */
[----:B------:R-:W1:Y:S01]  /*3bb0*/  SHFL.BFLY PT, R87, R54, 0x4, 0x1f ;  /* 0x0c801f0036577f89 */ /* 0x000e6200000e0000 */
[----:B------:R-:W-:-:S02]  /*3bc0*/  ISETP.GE.AND P2, PT, R61, 0x80, PT ;  /* 0x000000803d00780c */ /* 0x000fc40003f46270 */
[C---:B------:R-:W-:Y:S01]  /*3bd0*/  FFMA R68, R76.reuse, R82, R27 ;  /* 0x000000524c447223 */ /* 0x040fe2000000001b */
[C---:B------:R-:W-:Y:S01]  /*3be0*/  FFMA R27, R85.reuse, R86, R40 ;  /* 0x00000056551b7223 */ /* 0x040fe20000000028 */
[----:B------:R-:W-:Y:S01]  /*3bf0*/  FMUL R76, R76, R76 ;  /* 0x0000004c4c4c7220 */ /* 0x000fe20000400000 */
[----:B------:R-:W3:Y:S01]  /*3c00*/  SHFL.BFLY PT, R40, R51, 0x4, 0x1f ;  /* 0x0c801f0033287f89 */ /* 0x000ee200000e0000 */
[----:B------:R-:W-:Y:S01]  /*3c10*/  FMUL R85, R85, R85 ;  /* 0x0000005555557220 */ /* 0x000fe20000400000 */
[----:B------:R-:W-:Y:S01]  /*3c20*/  FSEL R58, R58, RZ, P5 ;  /* 0x000000ff3a3a7208 */ /* 0x000fe20002800000 */
[----:B------:R-:W-:Y:S01]  /*3c30*/  FMUL R76, R7, R76 ;  /* 0x0000004c074c7220 */ /* 0x000fe20000400000 */
[----:B--2---:R-:W-:Y:S01]  /*3c40*/  FADD R7, R41, R84 ;  /* 0x0000005429077221 */ /* 0x004fe20000000000 */
[----:B------:R-:W-:Y:S01]  /*3c50*/  FMUL R6, R6, R85 ;  /* 0x0000005506067220 */ /* 0x000fe20000400000 */
[----:B------:R-:W2:Y:S01]  /*3c60*/  SHFL.BFLY PT, R41, R52, 0x4, 0x1f ;  /* 0x0c801f0034297f89 */ /* 0x000ea200000e0000 */
[----:B------:R-:W-:Y:S01]  /*3c70*/  FFMA R39, R82, R76, R39 ;  /* 0x0000004c52277223 */ /* 0x000fe20000000027 */
[----:B0-----:R-:W-:Y:S01]  /*3c80*/  FADD R70, R83, R70 ;  /* 0x0000004653467221 */ /* 0x001fe20000000000 */
[----:B------:R-:W-:Y:S01]  /*3c90*/  FFMA R6, R86, R6, R7 ;  /* 0x0000000656067223 */ /* 0x000fe20000000007 */
[----:B------:R-:W0:Y:S01]  /*3ca0*/  SHFL.BFLY PT, R82, R57, 0x4, 0x1f ;  /* 0x0c801f0039527f89 */ /* 0x000e2200000e0000 */
[C---:B------:R-:W-:Y:S01]  /*3cb0*/  FFMA R7, R71.reuse, R69, R46 ;  /* 0x0000004547077223 */ /* 0x040fe2000000002e */
[----:B------:R-:W-:Y:S01]  /*3cc0*/  FMUL R71, R71, R71 ;  /* 0x0000004747477220 */ /* 0x000fe20000400000 */
[----:B----4-:R-:W-:Y:S01]  /*3cd0*/  FADD R81, -R48, R81 ;  /* 0x0000005130517221 */ /* 0x010fe20000000100 */
[----:B------:R-:W4:Y:S02]  /*3ce0*/  SHFL.BFLY PT, R83, R78, 0x4, 0x1f ;  /* 0x0c801f004e537f89 */ /* 0x000f2400000e0000 */
[----:B------:R-:W-:Y:S01]  /*3cf0*/  FMUL R71, R4, R71 ;  /* 0x0000004704477220 */ /* 0x000fe20000400000 */
[C---:B------:R-:W-:Y:S01]  /*3d00*/  FFMA R48, R81.reuse, R75, R48 ;  /* 0x0000004b51307223 */ /* 0x040fe20000000030 */
[----:B------:R-:W5:Y:S01]  /*3d10*/  SHFL.BFLY PT, R46, R79, 0x4, 0x1f ;  /* 0x0c801f004f2e7f89 */ /* 0x000f6200000e0000 */
[----:B------:R-:W-:Y:S01]  /*3d20*/  FMUL R4, R81, R81 ;  /* 0x0000005151047220 */ /* 0x000fe20000400000 */
[----:B-1----:R-:W-:Y:S01]  /*3d30*/  FADD R87, -R54, R87 ;  /* 0x0000005736577221 */ /* 0x002fe20000000100 */
[----:B------:R-:W-:Y:S01]  /*3d40*/  FFMA R70, R69, R71, R70 ;  /* 0x0000004745467223 */ /* 0x000fe20000000046 */
[----:B------:R-:W1:Y:S01]  /*3d50*/  SHFL.BFLY PT, R86, R39, 0x4, 0x1f ;  /* 0x0c801f0027567f89 */ /* 0x000e6200000e0000 */
[----:B---3--:R-:W-:-:S03]  /*3d60*/  FADD R40, -R51, R40 ;  /* 0x0000002833287221 */ /* 0x008fc60000000100 */
[----:B------:R-:W3:Y:S01]  /*3d70*/  SHFL.BFLY PT, R85, R80, 0x4, 0x1f ;  /* 0x0c801f0050557f89 */ /* 0x000ee200000e0000 */
[C---:B------:R-:W-:Y:S01]  /*3d80*/  FFMA R51, R40.reuse, R72, R51 ;  /* 0x0000004828337223 */ /* 0x040fe20000000033 */
[----:B------:R-:W-:Y:S02]  /*3d90*/  FMUL R74, R40, R40 ;  /* 0x00000028284a7220 */ /* 0x000fe40000400000 */
[----:B------:R-:W3:Y:S01]  /*3da0*/  SHFL.BFLY PT, R81, R68, 0x4, 0x1f ;  /* 0x0c801f0044517f89 */ /* 0x000ee200000e0000 */
[----:B------:R-:W-:Y:S01]  /*3db0*/  FMUL R40, R5, R4 ;  /* 0x0000000405287220 */ /* 0x000fe20000400000 */
[C---:B------:R-:W-:Y:S01]  /*3dc0*/  FFMA R5, R87.reuse, R65, R54 ;  /* 0x0000004157057223 */ /* 0x040fe20000000036 */
[----:B------:R-:W-:Y:S01]  /*3dd0*/  FMUL R87, R87, R87 ;  /* 0x0000005757577220 */ /* 0x000fe20000400000 */
[----:B------:R-:W3:Y:S01]  /*3de0*/  SHFL.BFLY PT, R88, R27, 0x4, 0x1f ;  /* 0x0c801f001b587f89 */ /* 0x000ee200000e0000 */
[----:B--2---:R-:W-:Y:S01]  /*3df0*/  FADD R41, -R52, R41 ;  /* 0x0000002934297221 */ /* 0x004fe20000000100 */
[----:B0-----:R-:W-:Y:S01]  /*3e00*/  FADD R82, -R57, R82 ;  /* 0x0000005239527221 */ /* 0x001fe20000000100 */
[----:B------:R-:W-:Y:S01]  /*3e10*/  FMUL R87, R8, R87 ;  /* 0x0000005708577220 */ /* 0x000fe20000400000 */
[----:B------:R-:W-:Y:S01]  /*3e20*/  FMUL R74, R9, R74 ;  /* 0x0000004a094a7220 */ /* 0x000fe20000400000 */
[C---:B------:R-:W-:Y:S01]  /*3e30*/  FFMA R52, R41.reuse, R63, R52 ;  /* 0x0000003f29347223 */ /* 0x040fe20000000034 */
[----:B------:R-:W0:Y:S01]  /*3e40*/  SHFL.BFLY PT, R8, R7, 0x2, 0x1f ;  /* 0x0c401f0007087f89 */ /* 0x000e2200000e0000 */
[----:B------:R-:W-:Y:S01]  /*3e50*/  FMUL R41, R41, R41 ;  /* 0x0000002929297220 */ /* 0x000fe20000400000 */
[----:B----4-:R-:W-:Y:S01]  /*3e60*/  FADD R78, R78, R83 ;  /* 0x000000534e4e7221 */ /* 0x010fe20000000000 */
[----:B-----5:R-:W-:Y:S01]  /*3e70*/  FADD R79, R79, R46 ;  /* 0x0000002e4f4f7221 */ /* 0x020fe20000000000 */
[----:B------:R-:W2:Y:S01]  /*3e80*/  SHFL.BFLY PT, R83, R6, 0x4, 0x1f ;  /* 0x0c801f0006537f89 */ /* 0x000ea200000e0000 */
[----:B------:R-:W-:Y:S01]  /*3e90*/  FMUL R9, R82, R82 ;  /* 0x0000005252097220 */ /* 0x000fe20000400000 */
[----:B-1----:R-:W-:Y:S01]  /*3ea0*/  FADD R86, R39, R86 ;  /* 0x0000005627567221 */ /* 0x002fe20000000000 */
[----:B------:R-:W-:Y:S01]  /*3eb0*/  FMUL R46, R10, R41 ;  /* 0x000000290a2e7220 */ /* 0x000fe20000400000 */
[----:B------:R-:W1:Y:S01]  /*3ec0*/  SHFL.BFLY PT, R39, R48, 0x2, 0x1f ;  /* 0x0c401f0030277f89 */ /* 0x000e6200000e0000 */
[----:B------:R-:W-:Y:S01]  /*3ed0*/  FMUL R12, R12, R9 ;  /* 0x000000090c0c7220 */ /* 0x000fe20000400000 */
[----:B---3--:R-:W-:Y:S01]  /*3ee0*/  FADD R80, R80, R85 ;  /* 0x0000005550507221 */ /* 0x008fe20000000000 */
[----:B------:R-:W-:Y:S01]  /*3ef0*/  FFMA R4, R82, R64, R57 ;  /* 0x0000004052047223 */ /* 0x000fe20000000039 */
[----:B------:R-:W3:Y:S01]  /*3f00*/  SHFL.BFLY PT, R10, R51, 0x2, 0x1f ;  /* 0x0c401f00330a7f89 */ /* 0x000ee200000e0000 */
[----:B------:R-:W-:Y:S01]  /*3f10*/  FFMA R74, R72, R74, R79 ;  /* 0x0000004a484a7223 */ /* 0x000fe2000000004f */
[----:B------:R-:W-:Y:S01]  /*3f20*/  FADD R81, -R68, R81 ;  /* 0x0000005144517221 */ /* 0x000fe20000000100 */
[----:B------:R-:W-:Y:S01]  /*3f30*/  FFMA R40, R75, R40, R80 ;  /* 0x000000284b287223 */ /* 0x000fe20000000050 */
[----:B------:R-:W4:Y:S01]  /*3f40*/  SHFL.BFLY PT, R84, R77, 0x4, 0x1f ;  /* 0x0c801f004d547f89 */ /* 0x000f2200000e0000 */
[----:B------:R-:W-:Y:S01]  /*3f50*/  FFMA R46, R63, R46, R78 ;  /* 0x0000002e3f2e7223 */ /* 0x000fe2000000004e */
[----:B------:R-:W-:Y:S01]  /*3f60*/  FADD R88, -R27, R88 ;  /* 0x000000581b587221 */ /* 0x000fe20000000100 */
[C---:B------:R-:W-:Y:S01]  /*3f70*/  FFMA R68, R81.reuse, R67, R68 ;  /* 0x0000004351447223 */ /* 0x040fe20000000044 */
[----:B------:R-:W5:Y:S01]  /*3f80*/  SHFL.BFLY PT, R9, R70, 0x2, 0x1f ;  /* 0x0c401f0046097f89 */ /* 0x000f6200000e0000 */
[----:B------:R-:W-:Y:S01]  /*3f90*/  FMUL R81, R81, R81 ;  /* 0x0000005151517220 */ /* 0x000fe20000400000 */
[C---:B------:R-:W-:Y:S01]  /*3fa0*/  FMUL R57, R88.reuse, R88 ;  /* 0x0000005858397220 */ /* 0x040fe20000400000 */
[----:B------:R-:W-:Y:S01]  /*3fb0*/  FFMA R27, R88, R66, R27 ;  /* 0x00000042581b7223 */ /* 0x000fe2000000001b */
[----:B------:R-:W5:Y:S01]  /*3fc0*/  SHFL.BFLY PT, R76, R73, 0x4, 0x1f ;  /* 0x0c801f00494c7f89 */ /* 0x000f6200000e0000 */
[----:B------:R-:W-:Y:S01]  /*3fd0*/  FMUL R81, R32, R81 ;  /* 0x0000005120517220 */ /* 0x000fe20000400000 */
[----:B------:R-:W-:Y:S01]  /*3fe0*/  FMUL R62, R62, R57 ;  /* 0x000000393e3e7220 */ /* 0x000fe20000400000 */
[----:B0-----:R-:W-:Y:S01]  /*3ff0*/  FADD R8, -R7, R8 ;  /* 0x0000000807087221 */ /* 0x001fe20000000100 */
[----:B------:R-:W0:Y:S01]  /*4000*/  SHFL.BFLY PT, R41, R40, 0x2, 0x1f ;  /* 0x0c401f0028297f89 */ /* 0x000e2200000e0000 */
[----:B--2---:R-:W-:Y:S01]  /*4010*/  FADD R83, R6, R83 ;  /* 0x0000005306537221 */ /* 0x004fe20000000000 */
[----:B------:R-:W-:Y:S01]  /*4020*/  FFMA R81, R67, R81, R86 ;  /* 0x0000005143517223 */ /* 0x000fe20000000056 */
[C---:B------:R-:W-:Y:S01]  /*4030*/  FFMA R7, R8.reuse, R28, R7 ;  /* 0x0000001c08077223 */ /* 0x040fe20000000007 */
[----:B------:R-:W2:Y:S01]  /*4040*/  SHFL.BFLY PT, R32, R5, 0x2, 0x1f ;  /* 0x0c401f0005207f89 */ /* 0x000ea200000e0000 */
[----:B------:R-:W-:Y:S01]  /*4050*/  FMUL R6, R8, R8 ;  /* 0x0000000808067220 */ /* 0x000fe20000400000 */
[----:B-1----:R-:W-:Y:S01]  /*4060*/  FADD R39, -R48, R39 ;  /* 0x0000002730277221 */ /* 0x002fe20000000100 */
[----:B------:R-:W-:Y:S01]  /*4070*/  FFMA R83, R66, R62, R83 ;  /* 0x0000003e42537223 */ /* 0x000fe20000000053 */
[----:B------:R-:W1:Y:S01]  /*4080*/  SHFL.BFLY PT, R57, R74, 0x2, 0x1f ;  /* 0x0c401f004a397f89 */ /* 0x000e6200000e0000 */
[----:B---3--:R-:W-:Y:S01]  /*4090*/  FADD R10, -R51, R10 ;  /* 0x0000000a330a7221 */ /* 0x008fe20000000100 */
[----:B------:R-:W-:Y:S01]  /*40a0*/  FMUL R21, R21, R6 ;  /* 0x0000000615157220 */ /* 0x000fe20000400000 */
[----:B------:R-:W-:Y:S01]  /*40b0*/  FFMA R48, R39, R29, R48 ;  /* 0x0000001d27307223 */ /* 0x000fe20000000030 */
[----:B------:R-:W3:Y:S01]  /*40c0*/  SHFL.BFLY PT, R69, R4, 0x2, 0x1f ;  /* 0x0c401f0004457f89 */ /* 0x000ee200000e0000 */
[----:B----4-:R-:W-:Y:S01]  /*40d0*/  FADD R77, R77, R84 ;  /* 0x000000544d4d7221 */ /* 0x010fe20000000000 */
[----:B------:R-:W-:Y:S01]  /*40e0*/  FMUL R39, R39, R39 ;  /* 0x0000002727277220 */ /* 0x000fe20000400000 */
[----:B------:R-:W-:Y:S01]  /*40f0*/  FFMA R6, R10, R30, R51 ;  /* 0x0000001e0a067223 */ /* 0x000fe20000000033 */
[----:B------:R-:W4:Y:S01]  /*4100*/  SHFL.BFLY PT, R8, R7, 0x1, 0x1f ;  /* 0x0c201f0007087f89 */ /* 0x000f2200000e0000 */
[----:B-----5:R-:W-:Y:S01]  /*4110*/  FADD R9, R70, R9 ;  /* 0x0000000946097221 */ /* 0x020fe20000000000 */
[----:B------:R-:W-:Y:S01]  /*4120*/  FFMA R77, R64, R12, R77 ;  /* 0x0000000c404d7223 */ /* 0x000fe2000000004d */
[----:B------:R-:W-:Y:S01]  /*4130*/  FMUL R10, R10, R10 ;  /* 0x0000000a0a0a7220 */ /* 0x000fe20000400000 */
[----:B------:R-:W5:Y:S01]  /*4140*/  SHFL.BFLY PT, R63, R52, 0x2, 0x1f ;  /* 0x0c401f00343f7f89 */ /* 0x000f6200000e0000 */
[----:B------:R-:W-:Y:S01]  /*4150*/  FADD R76, R73, R76 ;  /* 0x0000004c494c7221 */ /* 0x000fe20000000000 */
[----:B------:R-:W-:Y:S01]  /*4160*/  FMUL R39, R20, R39 ;  /* 0x0000002714277220 */ /* 0x000fe20000400000 */
[----:B------:R-:W-:Y:S01]  /*4170*/  FFMA R9, R28, R21, R9 ;  /* 0x000000151c097223 */ /* 0x000fe20000000009 */
[----:B0-----:R-:W-:Y:S01]  /*4180*/  FADD R40, R40, R41 ;  /* 0x0000002928287221 */ /* 0x001fe20000000000 */
[----:B------:R-:W0:Y:S01]  /*4190*/  SHFL.BFLY PT, R20, R27, 0x2, 0x1f ;  /* 0x0c401f001b147f89 */ /* 0x000e2200000e0000 */
[----:B------:R-:W-:Y:S01]  /*41a0*/  FFMA R76, R65, R87, R76 ;  /* 0x00000057414c7223 */ /* 0x000fe2000000004c */
[----:B------:R-:W-:Y:S01]  /*41b0*/  FMUL R12, R19, R10 ;  /* 0x0000000a130c7220 */ /* 0x000fe20000400000 */
[----:B--2---:R-:W-:Y:S01]  /*41c0*/  FADD R32, -R5, R32 ;  /* 0x0000002005207221 */ /* 0x004fe20000000100 */
[----:B------:R-:W2:Y:S01]  /*41d0*/  SHFL.BFLY PT, R41, R68, 0x2, 0x1f ;  /* 0x0c401f0044297f89 */ /* 0x000ea200000e0000 */
[----:B------:R-:W-:Y:S01]  /*41e0*/  FFMA R39, R29, R39, R40 ;  /* 0x000000271d277223 */ /* 0x000fe20000000028 */
[----:B-1----:R-:W-:-:S02]  /*41f0*/  FADD R57, R74, R57 ;  /* 0x000000394a397221 */ /* 0x002fc40000000000 */
[----:B------:R-:W1:Y:S01]  /*4200*/  SHFL.BFLY PT, R21, R6, 0x1, 0x1f ;  /* 0x0c201f0006157f89 */ /* 0x000e6200000e0000 */
[C---:B------:R-:W-:Y:S01]  /*4210*/  FFMA R5, R32.reuse, R42, R5 ;  /* 0x0000002a20057223 */ /* 0x040fe20000000005 */
[----:B------:R-:W-:Y:S01]  /*4220*/  FMUL R19, R32, R32 ;  /* 0x0000002020137220 */ /* 0x000fe20000400000 */
[----:B---3--:R-:W-:Y:S01]  /*4230*/  FADD R69, -R4, R69 ;  /* 0x0000004504457221 */ /* 0x008fe20000000100 */
[----:B------:R-:W3:Y:S01]  /*4240*/  SHFL.BFLY PT, R65, R46, 0x2, 0x1f ;  /* 0x0c401f002e417f89 */ /* 0x000ee200000e0000 */
[----:B------:R-:W-:Y:S01]  /*4250*/  FFMA R57, R30, R12, R57 ;  /* 0x0000000c1e397223 */ /* 0x000fe20000000039 */
[----:B------:R-:W-:Y:S01]  /*4260*/  FMUL R22, R22, R19 ;  /* 0x0000001316167220 */ /* 0x000fe20000400000 */
[----:B------:R-:W-:Y:S01]  /*4270*/  FMUL R10, R69, R69 ;  /* 0x00000045450a7220 */ /* 0x000fe20000400000 */
[----:B------:R-:W3:Y:S01]  /*4280*/  SHFL.BFLY PT, R54, R77, 0x2, 0x1f ;  /* 0x0c401f004d367f89 */ /* 0x000ee200000e0000 */
[----:B----4-:R-:W-:Y:S01]  /*4290*/  FADD R8, -R7, R8 ;  /* 0x0000000807087221 */ /* 0x010fe20000000100 */
[----:B------:R-:W-:Y:S01]  /*42a0*/  FFMA R4, R69, R45, R4 ;  /* 0x0000002d45047223 */ /* 0x000fe20000000004 */
[----:B------:R-:W-:Y:S01]  /*42b0*/  FMUL R25, R25, R10 ;  /* 0x0000000a19197220 */ /* 0x000fe20000400000 */
[----:B------:R-:W4:Y:S01]  /*42c0*/  SHFL.BFLY PT, R67, R76, 0x2, 0x1f ;  /* 0x0c401f004c437f89 */ /* 0x000f2200000e0000 */
[----:B-----5:R-:W-:Y:S01]  /*42d0*/  FADD R63, -R52, R63 ;  /* 0x0000003f343f7221 */ /* 0x020fe20000000100 */
[C---:B------:R-:W-:Y:S01]  /*42e0*/  FFMA R30, R8.reuse, R24, R7 ;  /* 0x00000018081e7223 */ /* 0x040fe20000000007 */
[----:B------:R-:W-:Y:S01]  /*42f0*/  FMUL R7, R8, R8 ;  /* 0x0000000808077220 */ /* 0x000fe20000400000 */
[----:B------:R-:W5:Y:S01]  /*4300*/  SHFL.BFLY PT, R62, R81, 0x2, 0x1f ;  /* 0x0c401f00513e7f89 */ /* 0x000f6200000e0000 */
[C---:B------:R-:W-:Y:S01]  /*4310*/  FFMA R52, R63.reuse, R31, R52 ;  /* 0x0000001f3f347223 */ /* 0x040fe20000000034 */
[----:B------:R-:W-:Y:S01]  /*4320*/  FMUL R63, R63, R63 ;  /* 0x0000003f3f3f7220 */ /* 0x000fe20000400000 */
[----:B0-----:R-:W-:Y:S01]  /*4330*/  FADD R20, -R27, R20 ;  /* 0x000000141b147221 */ /* 0x001fe20000000100 */
[----:B------:R-:W0:Y:S01]  /*4340*/  SHFL.BFLY PT, R32, R83, 0x2, 0x1f ;  /* 0x0c401f0053207f89 */ /* 0x000e2200000e0000 */
[----:B--2---:R-:W-:Y:S01]  /*4350*/  FADD R41, -R68, R41 ;  /* 0x0000002944297221 */ /* 0x004fe20000000100 */
[----:B------:R-:W-:Y:S01]  /*4360*/  FMUL R7, R26, R7 ;  /* 0x000000071a077220 */ /* 0x000fe20000400000 */
[----:B------:R-:W-:Y:S01]  /*4370*/  FMUL R63, R18, R63 ;  /* 0x0000003f123f7220 */ /* 0x000fe20000400000 */
[----:B------:R-:W2:Y:S01]  /*4380*/  SHFL.BFLY PT, R12, R39, 0x1, 0x1f ;  /* 0x0c201f00270c7f89 */ /* 0x000ea200000e0000 */
[----:B-1----:R-:W-:Y:S01]  /*4390*/  FADD R21, -R6, R21 ;  /* 0x0000001506157221 */ /* 0x002fe20000000100 */
[----:B------:R-:W-:Y:S01]  /*43a0*/  FFMA R68, R41, R53, R68 ;  /* 0x0000003529447223 */ /* 0x000fe20000000044 */
[----:B------:R-:W-:Y:S01]  /*43b0*/  FFMA R28, R20, R60, R27 ;  /* 0x0000003c141c7223 */ /* 0x000fe2000000001b */
[----:B------:R-:W1:Y:S01]  /*43c0*/  SHFL.BFLY PT, R10, R9, 0x1, 0x1f ;  /* 0x0c201f00090a7f89 */ /* 0x000e6200000e0000 */
[----:B---3--:R-:W-:Y:S01]  /*43d0*/  FADD R46, R46, R65 ;  /* 0x000000412e2e7221 */ /* 0x008fe20000000000 */
[----:B------:R-:W-:Y:S01]  /*43e0*/  FFMA R26, R21, R47, R6 ;  /* 0x0000002f151a7223 */ /* 0x000fe20000000006 */
[----:B------:R-:W-:Y:S01]  /*43f0*/  FMUL R41, R41, R41 ;  /* 0x0000002929297220 */ /* 0x000fe20000400000 */
[----:B------:R-:W-:Y:S01]  /*4400*/  FADD R54, R77, R54 ;  /* 0x000000364d367221 */ /* 0x000fe20000000000 */
[----:B------:R-:W-:Y:S01]  /*4410*/  FMUL R20, R20, R20 ;  /* 0x0000001414147220 */ /* 0x000fe20000400000 */
[----:B------:R-:W-:Y:S01]  /*4420*/  FMUL R6, R21, R21 ;  /* 0x0000001515067220 */ /* 0x000fe20000400000 */
[----:B------:R-:W-:Y:S01]  /*4430*/  FFMA R46, R31, R63, R46 ;  /* 0x0000003f1f2e7223 */ /* 0x000fe2000000002e */
[----:B------:R-:W-:Y:S01]  /*4440*/  FFMA R54, R45, R25, R54 ;  /* 0x000000192d367223 */ /* 0x000fe20000000036 */
[----:B----4-:R-:W-:Y:S01]  /*4450*/  FADD R67, R76, R67 ;  /* 0x000000434c437221 */ /* 0x010fe20000000000 */
[----:B------:R-:W3:Y:S01]  /*4460*/  SHFL.BFLY PT, R19, R48, 0x1, 0x1f ;  /* 0x0c201f0030137f89 */ /* 0x000ee200000e0000 */
[----:B------:R-:W-:Y:S01]  /*4470*/  FMUL R41, R44, R41 ;  /* 0x000000292c297220 */ /* 0x000fe20000400000 */
[----:B-----5:R-:W-:Y:S01]  /*4480*/  FADD R62, R81, R62 ;  /* 0x0000003e513e7221 */ /* 0x020fe20000000000 */
[----:B------:R-:W-:Y:S01]  /*4490*/  FMUL R20, R49, R20 ;  /* 0x0000001431147220 */ /* 0x000fe20000400000 */
[----:B------:R-:W4:Y:S01]  /*44a0*/  SHFL.BFLY PT, R25, R52, 0x1, 0x1f ;  /* 0x0c201f0034197f89 */ /* 0x000f2200000e0000 */
[----:B------:R-:W-:Y:S01]  /*44b0*/  FMUL R6, R35, R6 ;  /* 0x0000000623067220 */ /* 0x000fe20000400000 */
[----:B0-----:R-:W-:Y:S01]  /*44c0*/  FADD R83, R83, R32 ;  /* 0x0000002053537221 */ /* 0x001fe20000000000 */
[----:B------:R-:W-:Y:S01]  /*44d0*/  FFMA R22, R42, R22, R67 ;  /* 0x000000162a167223 */ /* 0x000fe20000000043 */
[----:B------:R-:W0:Y:S01]  /*44e0*/  SHFL.BFLY PT, R8, R5, 0x1, 0x1f ;  /* 0x0c201f0005087f89 */ /* 0x000e2200000e0000 */
[----:B------:R-:W-:Y:S01]  /*44f0*/  FFMA R41, R53, R41, R62 ;  /* 0x0000002935297223 */ /* 0x000fe2000000003e */
[----:B--2---:R-:W-:Y:S01]  /*4500*/  FADD R12, R39, R12 ;  /* 0x0000000c270c7221 */ /* 0x004fe20000000000 */
[----:B------:R-:W-:Y:S01]  /*4510*/  FFMA R20, R60, R20, R83 ;  /* 0x000000143c147223 */ /* 0x000fe20000000053 */
[----:B------:R-:W2:Y:S01]  /*4520*/  SHFL.BFLY PT, R31, R4, 0x1, 0x1f ;  /* 0x0c201f00041f7f89 */ /* 0x000ea200000e0000 */
[----:B-1----:R-:W-:-:S03]  /*4530*/  FADD R9, R9, R10 ;  /* 0x0000000a09097221 */ /* 0x002fc60000000000 */
[----:B------:R-:W1:Y:S01]  /*4540*/  SHFL.BFLY PT, R35, R68, 0x1, 0x1f ;  /* 0x0c201f0044237f89 */ /* 0x000e6200000e0000 */
[----:B------:R-:W-:-:S03]  /*4550*/  FFMA R24, R24, R7, R9 ;  /* 0x0000000718187223 */ /* 0x000fc60000000009 */
[----:B------:R-:W5:Y:S04]  /*4560*/  SHFL.BFLY PT, R39, R28, 0x1, 0x1f ;  /* 0x0c201f001c277f89 */ /* 0x000f6800000e0000 */
[----:B------:R-:W5:Y:S01]  /*4570*/  SHFL.BFLY PT, R18, R57, 0x1, 0x1f ;  /* 0x0c201f0039127f89 */ /* 0x000f6200000e0000 */
[----:B---3--:R-:W-:-:S03]  /*4580*/  FADD R19, -R48, R19 ;  /* 0x0000001330137221 */ /* 0x008fc60000000100 */
[----:B------:R-:W3:Y:S01]  /*4590*/  SHFL.BFLY PT, R27, R46, 0x1, 0x1f ;  /* 0x0c201f002e1b7f89 */ /* 0x000ee200000e0000 */
[----:B----4-:R-:W-:Y:S01]  /*45a0*/  FADD R25, -R52, R25 ;  /* 0x0000001934197221 */ /* 0x010fe20000000100 */
[C---:B------:R-:W-:Y:S01]  /*45b0*/  FFMA R48, R19.reuse, R43, R48 ;  /* 0x0000002b13307223 */ /* 0x040fe20000000030 */
[----:B------:R-:W-:Y:S01]  /*45c0*/  FMUL R19, R19, R19 ;  /* 0x0000001313137220 */ /* 0x000fe20000400000 */
[----:B------:R-:W4:Y:S01]  /*45d0*/  SHFL.BFLY PT, R29, R22, 0x1, 0x1f ;  /* 0x0c201f00161d7f89 */ /* 0x000f2200000e0000 */
[----:B0-----:R-:W-:Y:S01]  /*45e0*/  FADD R8, -R5, R8 ;  /* 0x0000000805087221 */ /* 0x001fe20000000100 */
[C---:B------:R-:W-:Y:S01]  /*45f0*/  FFMA R52, R25.reuse, R50, R52 ;  /* 0x0000003219347223 */ /* 0x040fe20000000034 */
[----:B------:R-:W-:Y:S01]  /*4600*/  FMUL R25, R25, R25 ;  /* 0x0000001919197220 */ /* 0x000fe20000400000 */
[----:B------:R-:W0:Y:S01]  /*4610*/  SHFL.BFLY PT, R21, R54, 0x1, 0x1f ;  /* 0x0c201f0036157f89 */ /* 0x000e2200000e0000 */
[----:B--2---:R-:W-:Y:S01]  /*4620*/  FADD R31, -R4, R31 ;  /* 0x0000001f041f7221 */ /* 0x004fe20000000100 */
[----:B------:R-:W-:Y:S01]  /*4630*/  FMUL R19, R38, R19 ;  /* 0x0000001326137220 */ /* 0x000fe20000400000 */
[----:B------:R-:W-:Y:S01]  /*4640*/  FMUL R25, R34, R25 ;  /* 0x0000001922197220 */ /* 0x000fe20000400000 */
[----:B------:R-:W2:Y:S01]  /*4650*/  SHFL.BFLY PT, R10, R41, 0x1, 0x1f ;  /* 0x0c201f00290a7f89 */ /* 0x000ea200000e0000 */
[----:B-1----:R-:W-:Y:S01]  /*4660*/  FADD R35, -R68, R35 ;  /* 0x0000002344237221 */ /* 0x002fe20000000100 */
[C---:B------:R-:W-:Y:S01]  /*4670*/  FFMA R32, R31.reuse, R56, R4 ;  /* 0x000000381f207223 */ /* 0x040fe20000000004 */
[----:B------:R-:W-:Y:S01]  /*4680*/  FMUL R31, R31, R31 ;  /* 0x0000001f1f1f7220 */ /* 0x000fe20000400000 */
[----:B------:R-:W1:Y:S01]  /*4690*/  SHFL.BFLY PT, R45, R20, 0x1, 0x1f ;  /* 0x0c201f00142d7f89 */ /* 0x000e6200000e0000 */
[----:B-----5:R-:W-:Y:S01]  /*46a0*/  FADD R39, -R28, R39 ;  /* 0x000000271c277221 */ /* 0x020fe20000000100 */
[----:B------:R-:W-:Y:S01]  /*46b0*/  FMUL R4, R35, R35 ;  /* 0x0000002323047220 */ /* 0x000fe20000400000 */
[----:B------:R-:W-:Y:S01]  /*46c0*/  FMUL R31, R36, R31 ;  /* 0x0000001f241f7220 */ /* 0x000fe20000400000 */
[----:B------:R5:W-:Y:S01]  /*46d0*/  @!P0 STS [R13+UR4], R30 ;  /* 0x0000001e0d008988 */ /* 0x000be20008000804 */
[----:B------:R-:W-:Y:S01]  /*46e0*/  FADD R18, R57, R18 ;  /* 0x0000001239127221 */ /* 0x000fe20000000000 */
[----:B------:R-:W-:Y:S01]  /*46f0*/  FMUL R4, R33, R4 ;  /* 0x0000000421047220 */ /* 0x000fe20000400000 */
[----:B------:R-:W-:Y:S01]  /*4700*/  FFMA R68, R35, R55, R68 ;  /* 0x0000003723447223 */ /* 0x000fe20000000044 */
[----:B------:R0:W-:Y:S01]  /*4710*/  @!P0 STS [R13+UR4+0x80], R26 ;  /* 0x0000801a0d008988 */ /* 0x0001e20008000804 */
[----:B---3--:R-:W-:Y:S01]  /*4720*/  FADD R27, R46, R27 ;  /* 0x0000001b2e1b7221 */ /* 0x008fe20000000000 */
[----:B------:R-:W-:Y:S01]  /*4730*/  FFMA R28, R39, R58, R28 ;  /* 0x0000003a271c7223 */ /* 0x000fe2000000001c */
[----:B------:R-:W-:Y:S01]  /*4740*/  FFMA R12, R43, R19, R12 ;  /* 0x000000132b0c7223 */ /* 0x000fe2000000000c */
[----:B----4-:R-:W-:Y:S01]  /*4750*/  FADD R22, R22, R29 ;  /* 0x0000001d16167221 */ /* 0x010fe20000000000 */
[----:B------:R-:W-:Y:S01]  /*4760*/  FFMA R6, R47, R6, R18 ;  /* 0x000000062f067223 */ /* 0x000fe20000000012 */
[C---:B-----5:R-:W-:Y:S01]  /*4770*/  FFMA R30, R8.reuse, R59, R5 ;  /* 0x0000003b081e7223 */ /* 0x060fe20000000005 */
[----:B------:R-:W-:Y:S01]  /*4780*/  FMUL R8, R8, R8 ;  /* 0x0000000808087220 */ /* 0x000fe20000400000 */
[----:B0-----:R-:W-:Y:S01]  /*4790*/  FADD R21, R54, R21 ;  /* 0x0000001536157221 */ /* 0x001fe20000000000 */
[----:B------:R-:W-:Y:S01]  /*47a0*/  FFMA R50, R50, R25, R27 ;  /* 0x0000001932327223 */ /* 0x000fe2000000001b */
[----:B------:R-:W-:Y:S01]  /*47b0*/  FMUL R26, R39, R39 ;  /* 0x00000027271a7220 */ /* 0x000fe20000400000 */
[----:B------:R-:W-:Y:S01]  /*47c0*/  FMUL R8, R37, R8 ;  /* 0x0000000825087220 */ /* 0x000fe20000400000 */
[----:B--2---:R-:W-:Y:S01]  /*47d0*/  FADD R10, R41, R10 ;  /* 0x0000000a290a7221 */ /* 0x004fe20000000000 */
[----:B------:R-:W-:Y:S01]  /*47e0*/  FFMA R56, R56, R31, R21 ;  /* 0x0000001f38387223 */ /* 0x000fe20000000015 */
[----:B------:R-:W-:Y:S01]  /*47f0*/  FMUL R26, R11, R26 ;  /* 0x0000001a0b1a7220 */ /* 0x000fe20000400000 */
[----:B------:R-:W-:Y:S01]  /*4800*/  FFMA R22, R59, R8, R22 ;  /* 0x000000083b167223 */ /* 0x000fe20000000016 */
[----:B-1----:R-:W-:Y:S01]  /*4810*/  FADD R45, R20, R45 ;  /* 0x0000002d142d7221 */ /* 0x002fe20000000000 */
[----:B------:R-:W-:Y:S01]  /*4820*/  FFMA R10, R55, R4, R10 ;  /* 0x00000004370a7223 */ /* 0x000fe2000000000a */
[----:B------:R-:W-:Y:S01]  /*4830*/  @!P0 STS [R13+UR4+0x40], R48 ;  /* 0x000040300d008988 */ /* 0x000fe20008000804 */
[----:B------:R-:W-:Y:S01]  /*4840*/  LEA R4, R61, UR4, 0x2 ;  /* 0x000000043d047c11 */ /* 0x000fe2000f8e10ff */
[----:B------:R-:W-:Y:S01]  /*4850*/  FFMA R26, R58, R26, R45 ;  /* 0x0000001a3a1a7223 */ /* 0x000fe2000000002d */
[----:B------:R-:W-:Y:S01]  /*4860*/  MOV R25, 0x39aaaaab ;  /* 0x39aaaaab00197802 */ /* 0x000fe20000000f00 */
[----:B------:R-:W-:Y:S04]  /*4870*/  @!P0 STS [R13+UR4+0xc0], R52 ;  /* 0x0000c0340d008988 */ /* 0x000fe80008000804 */
        /* <DEDUP_REMOVED lines=11> */
[----:B------:R-:W-:Y:S01]  /*4930*/  @!P0 STS [R13+UR4+0x3c0], R26 ;  /* 0x0003c01a0d008988 */ /* 0x000fe20008000804 */
[----:B------:R-:W-:-:S02]  /*4940*/  UMOV UR4, 0x400 ;  /* 0x0000040000047882 */ /* 0x000fc40000000000 */
[----:B------:R-:W-:Y:S01]  /*4950*/  UPRMT UR4, UR5, 0x654, UR4 ;  /* 0x0000065405047896 */ /* 0x000fe20008000004 */
[----:B------:R-:W-:Y:S06]  /*4960*/  BAR.SYNC.DEFER_BLOCKING 0x0 ;  /* 0x0000000000007b1d */ /* 0x000fec0000010000 */
[----:B------:R-:W0:Y:S04]  /*4970*/  @!P2 LDS R23, [R4+0x400] ;  /* 0x000400000417a984 */ /* 0x000e280000000800 */
[----:B------:R-:W1:Y:S04]  /*4980*/  @!P2 LDS R16, [R4] ;  /* 0x000000000410a984 */ /* 0x000e680000000800 */
[----:B------:R-:W-:Y:S04]  /*4990*/  @!P2 LDS R17, [R4+0x200] ;  /* 0x000200000411a984 */ /* 0x000fe80000000800 */
[----:B0-----:R-:W0:Y:S04]  /*49a0*/  SHFL.BFLY PT, R8, R23, 0x8, 0x1f ;  /* 0x0d001f0017087f89 */ /* 0x001e2800000e0000 */
[----:B-1----:R-:W1:Y:S01]  /*49b0*/  SHFL.BFLY PT, R5, R16, 0x8, 0x1f ;  /* 0x0d001f0010057f89 */ /* 0x002e6200000e0000 */
[----:B0-----:R-:W-:-:S04]  /*49c0*/  FADD R7, R23, R8 ;  /* 0x0000000817077221 */ /* 0x001fc80000000000 */
[C---:B------:R-:W-:Y:S01]  /*49d0*/  FMUL R6, R7.reuse, 0.25 ;  /* 0x3e80000007067820 */ /* 0x040fe20000400000 */
[C---:B------:R-:W-:Y:S01]  /*49e0*/  FSETP.GEU.AND P2, PT, |R7|.reuse, 1.175494350822287508e-38, PT ;  /* 0x008000000700780b */ /* 0x040fe20003f4e200 */
[----:B------:R-:W0:Y:S01]  /*49f0*/  SHFL.BFLY PT, R12, R7, 0x4, 0x1f ;  /* 0x0c801f00070c7f89 */ /* 0x000e2200000e0000 */
[----:B------:R-:W-:Y:S01]  /*4a00*/  FSETP.GT.AND P0, PT, |R7|, 8.50705917302346158658e+37, PT ;  /* 0x7e8000000700780b */ /* 0x000fe20003f04200 */
[----:B-1----:R-:W-:-:S03]  /*4a10*/  FADD R5, -R16, R5 ;  /* 0x0000000510057221 */ /* 0x002fc60000000100 */
[----:B------:R-:W-:Y:S01]  /*4a20*/  FSEL R9, R6, R7, P0 ;  /* 0x0000000706097208 */ /* 0x000fe20000000000 */
[----:B------:R-:W-:Y:S01]  /*4a30*/  FMUL R10, R5, R5 ;  /* 0x00000005050a7220 */ /* 0x000fe20000400000 */
[----:B------:R-:W1:Y:S03]  /*4a40*/  SHFL.BFLY PT, R6, R17, 0x8, 0x1f ;  /* 0x0d001f0011067f89 */ /* 0x000e6600000e0000 */
[----:B------:R-:W-:Y:S02]  /*4a50*/  FMUL R10, R23, R10 ;  /* 0x0000000a170a7220 */ /* 0x000fe40000400000 */
[----:B------:R-:W-:Y:S02]  /*4a60*/  @!P2 FMUL R9, R9, 16777216 ;  /* 0x4b8000000909a820 */ /* 0x000fe40000400000 */
[----:B------:R-:W-:-:S04]  /*4a70*/  @P0 FMUL R8, R8, 0.25 ;  /* 0x3e80000008080820 */ /* 0x000fc80000400000 */
[----:B------:R-:W2:Y:S01]  /*4a80*/  MUFU.RCP R9, R9 ;  /* 0x0000000900097308 */ /* 0x000ea20000001000 */
[----:B------:R-:W-:Y:S01]  /*4a90*/  @!P2 FMUL R8, R8, 16777216 ;  /* 0x4b8000000808a820 */ /* 0x000fe20000400000 */
[C---:B------:R-:W-:Y:S01]  /*4aa0*/  FSETP.NEU.AND P2, PT, R7.reuse, RZ, PT ;  /* 0x000000ff0700720b */ /* 0x040fe20003f4d000 */
[----:B0-----:R-:W-:-:S04]  /*4ab0*/  FADD R11, R7, R12 ;  /* 0x0000000c070b7221 */ /* 0x001fc80000000000 */
[C---:B------:R-:W-:Y:S01]  /*4ac0*/  FMUL R18, R11.reuse, 0.25 ;  /* 0x3e8000000b127820 */ /* 0x040fe20000400000 */
[C---:B------:R-:W-:Y:S01]  /*4ad0*/  FSETP.GEU.AND P3, PT, |R11|.reuse, 1.175494350822287508e-38, PT ;  /* 0x008000000b00780b */ /* 0x040fe20003f6e200 */
[----:B------:R-:W0:Y:S01]  /*4ae0*/  SHFL.BFLY PT, R20, R11, 0x2, 0x1f ;  /* 0x0c401f000b147f89 */ /* 0x000e2200000e0000 */
[----:B------:R-:W-:Y:S01]  /*4af0*/  FSETP.GT.AND P0, PT, |R11|, 8.50705917302346158658e+37, PT ;  /* 0x7e8000000b00780b */ /* 0x000fe20003f04200 */
[----:B-1----:R-:W-:Y:S01]  /*4b00*/  FADD R17, R17, R6 ;  /* 0x0000000611117221 */ /* 0x002fe20000000000 */
[----:B--2---:R-:W-:Y:S02]  /*4b10*/  FMUL R8, R9, R8 ;  /* 0x0000000809087220 */ /* 0x004fe40000400000 */
[----:B------:R-:W-:-:S03]  /*4b20*/  FSEL R18, R18, R11, P0 ;  /* 0x0000000b12127208 */ /* 0x000fc60000000000 */
[----:B------:R-:W-:Y:S02]  /*4b30*/  FSEL R8, R8, RZ, P2 ;  /* 0x000000ff08087208 */ /* 0x000fe40001000000 */
[----:B------:R-:W-:Y:S02]  /*4b40*/  FSETP.NEU.AND P2, PT, R11, RZ, PT ;  /* 0x000000ff0b00720b */ /* 0x000fe40003f4d000 */
[----:B------:R-:W-:Y:S01]  /*4b50*/  @!P3 FMUL R18, R18, 16777216 ;  /* 0x4b8000001212b820 */ /* 0x000fe20000400000 */
[----:B------:R-:W-:Y:S01]  /*4b60*/  FFMA R5, R5, R8, R16 ;  /* 0x0000000805057223 */ /* 0x000fe20000000010 */
[----:B------:R-:W-:Y:S01]  /*4b70*/  FFMA R10, R8, R10, R17 ;  /* 0x0000000a080a7223 */ /* 0x000fe20000000011 */
[----:B------:R-:W-:Y:S01]  /*4b80*/  @P0 FMUL R12, R12, 0.25 ;  /* 0x3e8000000c0c0820 */ /* 0x000fe20000400000 */
[----:B------:R-:W1:Y:S02]  /*4b90*/  MUFU.RCP R13, R18 ;  /* 0x00000012000d7308 */ /* 0x000e640000001000 */
[----:B------:R-:W2:Y:S01]  /*4ba0*/  SHFL.BFLY PT, R6, R5, 0x4, 0x1f ;  /* 0x0c801f0005067f89 */ /* 0x000ea200000e0000 */
[----:B------:R-:W-:-:S03]  /*4bb0*/  @!P3 FMUL R12, R12, 16777216 ;  /* 0x4b8000000c0cb820 */ /* 0x000fc60000400000 */
[----:B------:R-:W3:Y:S01]  /*4bc0*/  SHFL.BFLY PT, R9, R10, 0x4, 0x1f ;  /* 0x0c801f000a097f89 */ /* 0x000ee200000e0000 */
[----:B0-----:R-:W-:-:S04]  /*4bd0*/  FADD R16, R11, R20 ;  /* 0x000000140b107221 */ /* 0x001fc80000000000 */
[C---:B------:R-:W-:Y:S01]  /*4be0*/  FMUL R17, R16.reuse, 0.25 ;  /* 0x3e80000010117820 */ /* 0x040fe20000400000 */
[C---:B------:R-:W-:Y:S01]  /*4bf0*/  FSETP.GEU.AND P3, PT, |R16|.reuse, 1.175494350822287508e-38, PT ;  /* 0x008000001000780b */ /* 0x040fe20003f6e200 */
[----:B-1----:R-:W-:Y:S01]  /*4c00*/  FMUL R13, R13, R12 ;  /* 0x0000000c0d0d7220 */ /* 0x002fe20000400000 */
[----:B------:R-:W-:-:S04]  /*4c10*/  FSETP.GT.AND P0, PT, |R16|, 8.50705917302346158658e+37, PT ;  /* 0x7e8000001000780b */ /* 0x000fc80003f04200 */
[----:B------:R-:W-:Y:S02]  /*4c20*/  FSEL R13, R13, RZ, P2 ;  /* 0x000000ff0d0d7208 */ /* 0x000fe40001000000 */
[----:B------:R-:W-:Y:S01]  /*4c30*/  FSEL R17, R17, R16, P0 ;  /* 0x0000001011117208 */ /* 0x000fe20000000000 */
[----:B--2---:R-:W-:-:S04]  /*4c40*/  FADD R6, -R5, R6 ;  /* 0x0000000605067221 */ /* 0x004fc80000000100 */
[----:B------:R-:W-:Y:S02]  /*4c50*/  @!P3 FMUL R17, R17, 16777216 ;  /* 0x4b8000001111b820 */ /* 0x000fe40000400000 */
[----:B------:R-:W-:Y:S01]  /*4c60*/  @P0 FMUL R20, R20, 0.25 ;  /* 0x3e80000014140820 */ /* 0x000fe20000400000 */
[C---:B------:R-:W-:Y:S01]  /*4c70*/  FMUL R8, R6.reuse, R6 ;  /* 0x0000000606087220 */ /* 0x040fe20000400000 */
[----:B------:R-:W-:Y:S01]  /*4c80*/  FFMA R5, R6, R13, R5 ;  /* 0x0000000d06057223 */ /* 0x000fe20000000005 */
[----:B---3--:R-:W-:Y:S01]  /*4c90*/  FADD R10, R10, R9 ;  /* 0x000000090a0a7221 */ /* 0x008fe20000000000 */
[----:B------:R-:W0:Y:S01]  /*4ca0*/  MUFU.RCP R17, R17 ;  /* 0x0000001100117308 */ /* 0x000e220000001000 */
[----:B------:R-:W-:Y:S01]  /*4cb0*/  FMUL R8, R7, R8 ;  /* 0x0000000807087220 */ /* 0x000fe20000400000 */
[----:B------:R-:W1:Y:S01]  /*4cc0*/  SHFL.BFLY PT, R9, R16, 0x1, 0x1f ;  /* 0x0c201f0010097f89 */ /* 0x000e6200000e0000 */
[----:B------:R-:W-:Y:S01]  /*4cd0*/  @!P3 FMUL R20, R20, 16777216 ;  /* 0x4b8000001414b820 */ /* 0x000fe20000400000 */
[----:B------:R-:W-:Y:S01]  /*4ce0*/  FSETP.NEU.AND P0, PT, R16, RZ, PT ;  /* 0x000000ff1000720b */ /* 0x000fe20003f0d000 */
[----:B------:R-:W-:Y:S01]  /*4cf0*/  FFMA R8, R13, R8, R10 ;  /* 0x000000080d087223 */ /* 0x000fe2000000000a */
[----:B------:R-:W2:Y:S04]  /*4d00*/  SHFL.BFLY PT, R6, R5, 0x2, 0x1f ;  /* 0x0c401f0005067f89 */ /* 0x000ea800000e0000 */
[----:B------:R-:W3:Y:S01]  /*4d10*/  SHFL.BFLY PT, R7, R8, 0x2, 0x1f ;  /* 0x0c401f0008077f89 */ /* 0x000ee200000e0000 */
[----:B0-----:R-:W-:-:S05]  /*4d20*/  FMUL R20, R17, R20 ;  /* 0x0000001411147220 */ /* 0x001fca0000400000 */
[----:B------:R-:W-:Y:S01]  /*4d30*/  FSEL R20, R20, RZ, P0 ;  /* 0x000000ff14147208 */ /* 0x000fe20000000000 */
[----:B-1----:R-:W-:Y:S01]  /*4d40*/  FADD R13, R16, R9 ;  /* 0x00000009100d7221 */ /* 0x002fe20000000000 */
[----:B--2---:R-:W-:-:S04]  /*4d50*/  FADD R6, -R5, R6 ;  /* 0x0000000605067221 */ /* 0x004fc80000000100 */
[C---:B------:R-:W-:Y:S02]  /*4d60*/  FSETP.GEU.AND P2, PT, |R13|.reuse, 1.175494350822287508e-38, PT ;  /* 0x008000000d00780b */ /* 0x040fe40003f4e200 */
[C---:B------:R-:W-:Y:S01]  /*4d70*/  FSETP.GT.AND P0, PT, |R13|.reuse, 8.50705917302346158658e+37, PT ;  /* 0x7e8000000d00780b */ /* 0x040fe20003f04200 */
[----:B------:R-:W-:Y:S01]  /*4d80*/  FMUL R10, R6, R6 ;  /* 0x00000006060a7220 */ /* 0x000fe20000400000 */
[----:B---3--:R-:W-:Y:S01]  /*4d90*/  FADD R7, R8, R7 ;  /* 0x0000000708077221 */ /* 0x008fe20000000000 */
[----:B------:R-:W-:Y:S01]  /*4da0*/  FFMA R5, R6, R20, R5 ;  /* 0x0000001406057223 */ /* 0x000fe20000000005 */
[----:B------:R-:W-:Y:S01]  /*4db0*/  FMUL R8, R13, 0.25 ;  /* 0x3e8000000d087820 */ /* 0x000fe20000400000 */
[----:B------:R-:W-:-:S03]  /*4dc0*/  FMUL R10, R11, R10 ;  /* 0x0000000a0b0a7220 */ /* 0x000fc60000400000 */
[----:B------:R-:W0:Y:S01]  /*4dd0*/  SHFL.BFLY PT, R6, R5, 0x1, 0x1f ;  /* 0x0c201f0005067f89 */ /* 0x000e2200000e0000 */
[----:B------:R-:W-:Y:S01]  /*4de0*/  FFMA R7, R20, R10, R7 ;  /* 0x0000000a14077223 */ /* 0x000fe20000000007 */
[----:B------:R-:W-:-:S03]  /*4df0*/  FSEL R10, R8, R13, P0 ;  /* 0x0000000d080a7208 */ /* 0x000fc60000000000 */
[----:B------:R-:W-:Y:S01]  /*4e00*/  @P0 FMUL R9, R9, 0.25 ;  /* 0x3e80000009090820 */ /* 0x000fe20000400000 */
[----:B------:R-:W1:Y:S01]  /*4e10*/  SHFL.BFLY PT, R8, R7, 0x1, 0x1f ;  /* 0x0c201f0007087f89 */ /* 0x000e6200000e0000 */
[----:B------:R-:W-:Y:S01]  /*4e20*/  @!P2 FMUL R10, R10, 16777216 ;  /* 0x4b8000000a0aa820 */ /* 0x000fe20000400000 */
[----:B------:R-:W-:Y:S01]  /*4e30*/  LOP3.LUT P0, RZ, R61, 0xf, RZ, 0xc0, !PT ;  /* 0x0000000f3dff7812 */ /* 0x000fe2000780c0ff */
[----:B------:R-:W-:Y:S01]  /*4e40*/  @!P2 FMUL R9, R9, 16777216 ;  /* 0x4b8000000909a820 */ /* 0x000fe20000400000 */
[----:B------:R-:W-:Y:S02]  /*4e50*/  FSETP.NEU.AND P2, PT, R13, RZ, PT ;  /* 0x000000ff0d00720b */ /* 0x000fe40003f4d000 */
[----:B------:R-:W-:Y:S01]  /*4e60*/  ISETP.LT.AND P0, PT, R61, 0x80, !P0 ;  /* 0x000000803d00780c */ /* 0x000fe20004701270 */
[----:B------:R-:W2:Y:S01]  /*4e70*/  MUFU.RCP R10, R10 ;  /* 0x0000000a000a7308 */ /* 0x000ea20000001000 */
[----:B0-----:R-:W-:-:S11]  /*4e80*/  FADD R6, -R5, R6 ;  /* 0x0000000605067221 */ /* 0x001fd60000000100 */
[----:B------:R-:W-:Y:S01]  /*4e90*/  @P0 STS [R4+0x400], R13 ;  /* 0x0004000d04000388 */ /* 0x000fe20000000800 */
[----:B--2---:R-:W-:Y:S01]  /*4ea0*/  FMUL R9, R10, R9 ;  /* 0x000000090a097220 */ /* 0x004fe20000400000 */
[----:B------:R-:W-:Y:S01]  /*4eb0*/  FMUL R11, R6, R6 ;  /* 0x00000006060b7220 */ /* 0x000fe20000400000 */
[----:B-1----:R-:W-:-:S03]  /*4ec0*/  FADD R8, R7, R8 ;  /* 0x0000000807087221 */ /* 0x002fc60000000000 */
[----:B------:R-:W-:Y:S01]  /*4ed0*/  FSEL R9, R9, RZ, P2 ;  /* 0x000000ff09097208 */ /* 0x000fe20001000000 */
[----:B------:R-:W-:Y:S01]  /*4ee0*/  FMUL R11, R16, R11 ;  /* 0x0000000b100b7220 */ /* 0x000fe20000400000 */
[----:B------:R-:W-:-:S03]  /*4ef0*/  IADD3 R26, P2, R2, UR8, RZ ;  /* 0x00000008021a7c10 */ /* 0x000fc6000ff5e0ff */
[----:B------:R-:W-:Y:S01]  /*4f00*/  FFMA R5, R6, R9, R5 ;  /* 0x0000000906057223 */ /* 0x000fe20000000005 */
[----:B------:R-:W-:-:S04]  /*4f10*/  FFMA R11, R9, R11, R8 ;  /* 0x0000000b090b7223 */ /* 0x000fc80000000008 */
[----:B------:R-:W-:Y:S04]  /*4f20*/  @P0 STS [R4], R5 ;  /* 0x0000000504000388 */ /* 0x000fe80000000800 */
[----:B------:R0:W-:Y:S01]  /*4f30*/  @P0 STS [R4+0x200], R11 ;  /* 0x0002000b04000388 */ /* 0x0001e20000000800 */
[----:B------:R-:W-:Y:S01]  /*4f40*/  BAR.SYNC.DEFER_BLOCKING 0x0 ;  /* 0x0000000000007b1d */ /* 0x000fe20000010000 */
[----:B0-----:R-:W-:-:S05]  /*4f50*/  MOV R4, 0xfffffe00 ;  /* 0xfffffe0000047802 */ /* 0x001fca0000000f00 */
[----:B------:R-:W0:Y:S04]  /*4f60*/  LDS R6, [UR4+0x200] ;  /* 0x00020004ff067984 */ /* 0x000e280008000800 */
[----:B------:R-:W1:Y:S04]  /*4f70*/  LDS R7, [UR4+0x240] ;  /* 0x00024004ff077984 */ /* 0x000e680008000800 */
[----:B------:R-:W2:Y:S04]  /*4f80*/  LDS R10, [UR4+0x280] ;  /* 0x00028004ff0a7984 */ /* 0x000ea80008000800 */
[----:B------:R-:W3:Y:S04]  /*4f90*/  LDS R19, [UR4+0x2c0] ;  /* 0x0002c004ff137984 */ /* 0x000ee80008000800 */
[----:B------:R-:W4:Y:S04]  /*4fa0*/  LDS R22, [UR4+0x380] ;  /* 0x00038004ff167984 */ /* 0x000f280008000800 */
[----:B------:R-:W5:Y:S04]  /*4fb0*/  LDS R20, [UR4+0x300] ;  /* 0x00030004ff147984 */ /* 0x000f680008000800 */
[----:B------:R-:W5:Y:S04]  /*4fc0*/  LDS R21, [UR4+0x340] ;  /* 0x00034004ff157984 */ /* 0x000f680008000800 */
[----:B------:R-:W5:Y:S04]  /*4fd0*/  LDS R5, [UR4+0x3c0] ;  /* 0x0003c004ff057984 */ /* 0x000f680008000800 */
[----:B------:R-:W5:Y:S04]  /*4fe0*/  LDS R8, [UR4] ;  /* 0x00000004ff087984 */ /* 0x000f680008000800 */
[----:B------:R-:W5:Y:S01]  /*4ff0*/  LDS R9, [UR4+0x40] ;  /* 0x00004004ff097984 */ /* 0x000f620008000800 */
[----:B0-----:R-:W-:-:S03]  /*5000*/  FFMA R6, R6, R25, 9.9999999747524270788e-07 ;  /* 0x358637bd06067423 */ /* 0x001fc60000000019 */
[----:B------:R-:W0:Y:S01]  /*5010*/  LDS R11, [UR4+0xc0] ;  /* 0x0000c004ff0b7984 */ /* 0x000e220008000800 */
[----:B-1----:R-:W-:-:S03]  /*5020*/  FFMA R7, R7, R25, 9.9999999747524270788e-07 ;  /* 0x358637bd07077423 */ /* 0x002fc60000000019 */
[----:B------:R-:W1:Y:S01]  /*5030*/  LDS R12, [UR4+0x100] ;  /* 0x00010004ff0c7984 */ /* 0x000e620008000800 */
[----:B------:R-:W0:Y:S01]  /*5040*/  MUFU.RSQ R6, R6 ;  /* 0x0000000600067308 */ /* 0x000e220000001400 */
[-C--:B--2---:R-:W-:Y:S02]  /*5050*/  FFMA R13, R10, R25.reuse, 9.9999999747524270788e-07 ;  /* 0x358637bd0a0d7423 */ /* 0x084fe40000000019 */
[----:B------:R-:W1:Y:S01]  /*5060*/  LDS R16, [UR4+0x140] ;  /* 0x00014004ff107984 */ /* 0x000e620008000800 */
[----:B---3--:R-:W-:-:S03]  /*5070*/  FFMA R19, R19, R25, 9.9999999747524270788e-07 ;  /* 0x358637bd13137423 */ /* 0x008fc60000000019 */
[----:B------:R-:W1:Y:S01]  /*5080*/  LDS R10, [UR4+0x80] ;  /* 0x00008004ff0a7984 */ /* 0x000e620008000800 */
[----:B------:R-:W0:Y:S01]  /*5090*/  MUFU.RSQ R7, R7 ;  /* 0x0000000700077308 */ /* 0x000e220000001400 */
[-C--:B----4-:R-:W-:Y:S02]  /*50a0*/  FFMA R22, R22, R25.reuse, 9.9999999747524270788e-07 ;  /* 0x358637bd16167423 */ /* 0x090fe40000000019 */
[----:B------:R-:W1:Y:S01]  /*50b0*/  LDS R17, [UR4+0x180] ;  /* 0x00018004ff117984 */ /* 0x000e620008000800 */
[----:B-----5:R-:W-:-:S03]  /*50c0*/  FFMA R20, R20, R25, 9.9999999747524270788e-07 ;  /* 0x358637bd14147423 */ /* 0x020fc60000000019 */
[----:B------:R-:W0:Y:S01]  /*50d0*/  LDS R18, [UR4+0x1c0] ;  /* 0x0001c004ff127984 */ /* 0x000e220008000800 */
[----:B------:R-:W0:Y:S01]  /*50e0*/  MUFU.RSQ R13, R13 ;  /* 0x0000000d000d7308 */ /* 0x000e220000001400 */
[----:B------:R-:W-:Y:S01]  /*50f0*/  ULDC.64 UR4, c[0x0][0x240] ;  /* 0x0000900000047ab9 */ /* 0x000fe20000000a00 */
[-C--:B------:R-:W-:Y:S01]  /*5100*/  FFMA R21, R21, R25.reuse, 9.9999999747524270788e-07 ;  /* 0x358637bd15157423 */ /* 0x080fe20000000019 */
[----:B------:R-:W-:Y:S01]  /*5110*/  IADD3 R32, P0, R2, UR4, RZ ;  /* 0x0000000402207c10 */ /* 0x000fe2000ff1e0ff */
[----:B------:R-:W-:-:S03]  /*5120*/  FFMA R5, R5, R25, 9.9999999747524270788e-07 ;  /* 0x358637bd05057423 */ /* 0x000fc60000000019 */
[----:B------:R-:W-:Y:S01]  /*5130*/  IADD3.X R33, R3, UR5, RZ, P0, !PT ;  /* 0x0000000503217c10 */ /* 0x000fe200087fe4ff */
[----:B------:R-:W0:Y:S08]  /*5140*/  MUFU.RSQ R19, R19 ;  /* 0x0000001300137308 */ /* 0x000e300000001400 */
[----:B------:R-:W0:Y:S08]  /*5150*/  MUFU.RSQ R23, R20 ;  /* 0x0000001400177308 */ /* 0x000e300000001400 */
[----:B------:R-:W0:Y:S08]  /*5160*/  MUFU.RSQ R24, R21 ;  /* 0x0000001500187308 */ /* 0x000e300000001400 */
[----:B------:R-:W0:Y:S08]  /*5170*/  MUFU.RSQ R22, R22 ;  /* 0x0000001600167308 */ /* 0x000e300000001400 */
[----:B------:R2:W0:Y:S02]  /*5180*/  MUFU.RSQ R25, R5 ;  /* 0x0000000500197308 */ /* 0x0004240000001400 */
[----:B-12---:R-:W-:-:S07]  /*5190*/  IADD3.X R5, R3, UR9, RZ, P2, !PT ;  /* 0x0000000903057c10 */ /* 0x006fce00097fe4ff */
.L_x_2:
[----:B------:R-:W1:Y:S01]  /*51a0*/  LDC.64 R2, c[0x0][0x210] ;  /* 0x00008400ff027b82 */ /* 0x000e620000000a00 */
[----:B------:R-:W-:Y:S02]  /*51b0*/  IADD3 R27, R4, 0x200, RZ ;  /* 0x00000200041b7810 */ /* 0x000fe40007ffe0ff */
[----:B0-----:R-:W-:Y:S02]  /*51c0*/  CS2R R28, SRZ ;  /* 0x00000000001c7805 */ /* 0x001fe4000001ff00 */
[----:B------:R-:W-:Y:S02]  /*51d0*/  CS2R R30, SRZ ;  /* 0x00000000001e7805 */ /* 0x000fe4000001ff00 */
[----:B------:R-:W-:-:S05]  /*51e0*/  IADD3 R39, R0, R27, RZ ;  /* 0x0000001b00277210 */ /* 0x000fca0007ffe0ff */
[----:B-1----:R-:W-:-:S05]  /*51f0*/  IMAD.WIDE R2, R39, 0x2, R2 ;  /* 0x0000000227027825 */ /* 0x002fca00078e0202 */
[----:B------:R0:W2:Y:S01]  /*5200*/  @!P1 LDG.E.EF.128 R28, desc[UR6][R2.64] ;  /* 0x00000006021c9981 */ /* 0x0000a2000c0e1d00 */
[----:B------:R-:W-:Y:S01]  /*5210*/  MOV R4, R26 ;  /* 0x0000001a00047202 */ /* 0x000fe20000000f00 */
[----:B------:R-:W-:Y:S01]  /*5220*/  BAR.SYNC.DEFER_BLOCKING 0x0 ;  /* 0x0000000000007b1d */ /* 0x000fe20000010000 */
[----:B0-----:R-:W-:Y:S02]  /*5230*/  MOV R2, R32 ;  /* 0x0000002000027202 */ /* 0x001fe40000000f00 */
[----:B------:R-:W-:Y:S02]  /*5240*/  MOV R3, R33 ;  /* 0x0000002100037202 */ /* 0x000fe40000000f00 */
[----:B--2---:R-:W-:Y:S02]  /*5250*/  SEL R28, R28, RZ, !P1 ;  /* 0x000000ff1c1c7207 */ /* 0x004fe40004800000 */
[----:B------:R-:W-:Y:S02]  /*5260*/  SEL R29, R29, RZ, !P1 ;  /* 0x000000ff1d1d7207 */ /* 0x000fe40004800000 */
[----:B------:R-:W-:-:S02]  /*5270*/  SEL R30, R30, RZ, !P1 ;  /* 0x000000ff1e1e7207 */ /* 0x000fc40004800000 */
[----:B------:R-:W-:-:S05]  /*5280*/  SEL R31, R31, RZ, !P1 ;  /* 0x000000ff1f1f7207 */ /* 0x000fca0004800000 */
[----:B------:R-:W-:Y:S01]  /*5290*/  STS.128 [R15], R28 ;  /* 0x0000001c0f007388 */ /* 0x000fe20000000c00 */
[----:B------:R-:W-:Y:S06]  /*52a0*/  BAR.SYNC.DEFER_BLOCKING 0x0 ;  /* 0x0000000000007b1d */ /* 0x000fec0000010000 */
[----:B------:R-:W2:Y:S04]  /*52b0*/  LDG.E.EL.U16 R34, desc[UR6][R4.64+0x1800] ;  /* 0x0018000604227981 */ /* 0x000ea8000c2e1500 */
[----:B------:R-:W3:Y:S04]  /*52c0*/  LDG.E.EL.U16 R35, desc[UR6][R2.64+0x1800] ;  /* 0x0018000602237981 */ /* 0x000ee8000c2e1500 */
[----:B------:R-:W4:Y:S04]  /*52d0*/  LDG.E.EL.U16 R36, desc[UR6][R4.64] ;  /* 0x0000000604247981 */ /* 0x000f28000c2e1500 */
[----:B------:R-:W5:Y:S01]  /*52e0*/  LDG.E.EL.U16 R37, desc[UR6][R2.64] ;  /* 0x0000000602257981 */ /* 0x000f62000c2e1500 */
[----:B------:R-:W-:-:S03]  /*52f0*/  ISETP.GE.U32.AND P3, PT, R27, 0xa00, PT ;  /* 0x00000a001b00780c */ /* 0x000fc60003f66070 */
[----:B------:R-:W0:Y:S04]  /*5300*/  LDS.U16 R20, [R14] ;  /* 0x000000000e147984 */ /* 0x000e280000000400 */
[----:B------:R-:W1:Y:S04]  /*5310*/  LDS.U16 R21, [R14+0x410] ;  /* 0x000410000e157984 */ /* 0x000e680000000400 */
[----:B------:R-:W1:Y:S04]  /*5320*/  LDS.U16 R26, [R14+0x820] ;  /* 0x000820000e1a7984 */ /* 0x000e680000000400 */
[----:B------:R-:W1:Y:S04]  /*5330*/  LDS.U16 R32, [R14+0xc30] ;  /* 0x000c30000e207984 */ /* 0x000e680000000400 */
[----:B------:R-:W-:Y:S04]  /*5340*/  LDS.U16 R29, [R14+0x1860] ;  /* 0x001860000e1d7984 */ /* 0x000fe80000000400 */
[----:B------:R-:W1:Y:S04]  /*5350*/  LDS.U16 R33, [R14+0x1040] ;  /* 0x001040000e217984 */ /* 0x000e680000000400 */
[----:B------:R-:W1:Y:S04]  /*5360*/  LDS.U16 R28, [R14+0x1450] ;  /* 0x001450000e1c7984 */ /* 0x000e680000000400 */
[----:B------:R-:W2:Y:S01]  /*5370*/  LDS.U16 R30, [R14+0x1c70] ;  /* 0x001c70000e1e7984 */ /* 0x000ea20000000400 */
[----:B0-----:R-:W-:-:S02]  /*5380*/  SHF.L.U32 R31, R20, 0x10, RZ ;  /* 0x00000010141f7819 */ /* 0x001fc400000006ff */
[----:B-1----:R-:W-:-:S03]  /*5390*/  SHF.L.U32 R20, R21, 0x10, RZ ;  /* 0x0000001015147819 */ /* 0x002fc600000006ff */
[----:B------:R-:W-:Y:S01]  /*53a0*/  FADD R31, -R8, R31 ;  /* 0x0000001f081f7221 */ /* 0x000fe20000000100 */
[----:B------:R-:W-:Y:S01]  /*53b0*/  SHF.L.U32 R21, R26, 0x10, RZ ;  /* 0x000000101a157819 */ /* 0x000fe200000006ff */
[----:B------:R-:W-:Y:S02]  /*53c0*/  FADD R20, -R9, R20 ;  /* 0x0000001409147221 */ /* 0x000fe40000000100 */
[----:B------:R-:W-:Y:S01]  /*53d0*/  FMUL R31, R6, R31 ;  /* 0x0000001f061f7220 */ /* 0x000fe20000400000 */
[----:B------:R-:W-:Y:S01]  /*53e0*/  SHF.L.U32 R32, R32, 0x10, RZ ;  /* 0x0000001020207819 */ /* 0x000fe200000006ff */
[----:B------:R-:W-:Y:S01]  /*53f0*/  FMUL R26, R7, R20 ;  /* 0x00000014071a7220 */ /* 0x000fe20000400000 */
[----:B------:R-:W-:-:S03]  /*5400*/  FADD R20, -R10, R21 ;  /* 0x000000150a147221 */ /* 0x000fc60000000100 */
[----:B------:R-:W-:Y:S01]  /*5410*/  FADD R32, -R11, R32 ;  /* 0x000000200b207221 */ /* 0x000fe20000000100 */
[----:B------:R-:W-:Y:S01]  /*5420*/  FMUL R20, R13, R20 ;  /* 0x000000140d147220 */ /* 0x000fe20000400000 */
[----:B------:R-:W-:Y:S02]  /*5430*/  SHF.L.U32 R33, R33, 0x10, RZ ;  /* 0x0000001021217819 */ /* 0x000fe400000006ff */
[----:B------:R-:W-:Y:S01]  /*5440*/  FMUL R32, R19, R32 ;  /* 0x0000002013207220 */ /* 0x000fe20000400000 */
[----:B------:R-:W-:-:S05]  /*5450*/  SHF.L.U32 R21, R28, 0x10, RZ ;  /* 0x000000101c157819 */ /* 0x000fca00000006ff */
[----:B------:R-:W-:-:S04]  /*5460*/  FADD R21, -R16, R21 ;  /* 0x0000001510157221 */ /* 0x000fc80000000100 */
[----:B------:R-:W-:Y:S01]  /*5470*/  FMUL R21, R24, R21 ;  /* 0x0000001518157220 */ /* 0x000fe20000400000 */
[----:B------:R-:W-:Y:S01]  /*5480*/  BAR.SYNC.DEFER_BLOCKING 0x0 ;  /* 0x0000000000007b1d */ /* 0x000fe20000010000 */
[----:B--2---:R-:W-:Y:S02]  /*5490*/  SHF.L.U32 R34, R34, 0x10, RZ ;  /* 0x0000001022227819 */ /* 0x004fe400000006ff */
[----:B---3--:R-:W-:Y:S02]  /*54a0*/  SHF.L.U32 R35, R35, 0x10, RZ ;  /* 0x0000001023237819 */ /* 0x008fe400000006ff */
[----:B----4-:R-:W-:-:S03]  /*54b0*/  SHF.L.U32 R36, R36, 0x10, RZ ;  /* 0x0000001024247819 */ /* 0x010fc600000006ff */
[----:B------:R-:W-:Y:S01]  /*54c0*/  FADD R34, R34, R35 ;  /* 0x0000002322227221 */ /* 0x000fe20000000000 */
[----:B-----5:R-:W-:-:S03]  /*54d0*/  SHF.L.U32 R37, R37, 0x10, RZ ;  /* 0x0000001025257819 */ /* 0x020fc600000006ff */
[----:B------:R-:W-:Y:S02]  /*54e0*/  FADD R35, R34, 1 ;  /* 0x3f80000022237421 */ /* 0x000fe40000000000 */
[----:B------:R-:W-:-:S04]  /*54f0*/  FADD R36, R36, R37 ;  /* 0x0000002524247221 */ /* 0x000fc80000000000 */
[-CC-:B------:R-:W-:Y:S01]  /*5500*/  FFMA R31, R31, R35.reuse, R36.reuse ;  /* 0x000000231f1f7223 */ /* 0x180fe20000000024 */
[-CC-:B------:R-:W-:Y:S01]  /*5510*/  FFMA R26, R26, R35.reuse, R36.reuse ;  /* 0x000000231a1a7223 */ /* 0x180fe20000000024 */
[----:B------:R-:W-:-:S04]  /*5520*/  FFMA R21, R21, R35, R36 ;  /* 0x0000002315157223 */ /* 0x000fc80000000024 */
[----:B------:R-:W-:Y:S01]  /*5530*/  F2FP.BF16.F32.PACK_AB R34, R26, R31 ;  /* 0x0000001f1a22723e */ /* 0x000fe200000010ff */
[-CC-:B------:R-:W-:Y:S01]  /*5540*/  FFMA R26, R20, R35.reuse, R36.reuse ;  /* 0x00000023141a7223 */ /* 0x180fe20000000024 */
[----:B------:R-:W-:Y:S01]  /*5550*/  FFMA R31, R32, R35, R36 ;  /* 0x00000023201f7223 */ /* 0x000fe20000000024 */
[----:B------:R-:W-:Y:S02]  /*5560*/  SHF.L.U32 R20, R29, 0x10, RZ ;  /* 0x000000101d147819 */ /* 0x000fe400000006ff */
[----:B------:R-:W-:Y:S01]  /*5570*/  SHF.L.U32 R29, R30, 0x10, RZ ;  /* 0x000000101e1d7819 */ /* 0x000fe200000006ff */
[----:B------:R-:W-:Y:S01]  /*5580*/  STS.U16 [R14], R34 ;  /* 0x000000220e007388 */ /* 0x000fe20000000400 */
[----:B------:R-:W-:Y:S01]  /*5590*/  F2FP.BF16.F32.PACK_AB R28, R31, R26 ;  /* 0x0000001a1f1c723e */ /* 0x000fe200000010ff */
[----:B------:R-:W-:Y:S01]  /*55a0*/  FADD R31, -R17, R20 ;  /* 0x00000014111f7221 */ /* 0x000fe20000000100 */
[----:B------:R-:W-:Y:S01]  /*55b0*/  FADD R26, -R12, R33 ;  /* 0x000000210c1a7221 */ /* 0x000fe20000000100 */
[--C-:B------:R-:W-:Y:S01]  /*55c0*/  FADD R20, -R18, R29.reuse ;  /* 0x0000001d12147221 */ /* 0x100fe20000000100 */
[----:B------:R-:W-:Y:S01]  /*55d0*/  PRMT R29, R34, 0x7632, R29 ;  /* 0x00007632221d7816 */ /* 0x000fe2000000001d */
[----:B------:R-:W-:Y:S01]  /*55e0*/  FMUL R31, R22, R31 ;  /* 0x0000001f161f7220 */ /* 0x000fe20000400000 */
[----:B------:R-:W-:Y:S01]  /*55f0*/  FMUL R26, R23, R26 ;  /* 0x0000001a171a7220 */ /* 0x000fe20000400000 */
[----:B------:R-:W-:Y:S01]  /*5600*/  FMUL R20, R25, R20 ;  /* 0x0000001419147220 */ /* 0x000fe20000400000 */
[----:B------:R-:W-:Y:S01]  /*5610*/  STS.U16 [R14+0x820], R28 ;  /* 0x0008201c0e007388 */ /* 0x000fe20000000400 */
[-CC-:B------:R-:W-:Y:S01]  /*5620*/  FFMA R31, R31, R35.reuse, R36.reuse ;  /* 0x000000231f1f7223 */ /* 0x180fe20000000024 */
[-CC-:B------:R-:W-:Y:S01]  /*5630*/  FFMA R26, R26, R35.reuse, R36.reuse ;  /* 0x000000231a1a7223 */ /* 0x180fe20000000024 */
[----:B------:R-:W-:Y:S01]  /*5640*/  FFMA R20, R20, R35, R36 ;  /* 0x0000002314147223 */ /* 0x000fe20000000024 */
[----:B------:R-:W-:Y:S01]  /*5650*/  STS.U16 [R14+0x410], R29 ;  /* 0x0004101d0e007388 */ /* 0x000fe20000000400 */
[----:B------:R-:W-:-:S02]  /*5660*/  IADD3 R32, P0, R2, 0x400, RZ ;  /* 0x0000040002207810 */ /* 0x000fc40007f1e0ff */
[----:B------:R-:W-:Y:S02]  /*5670*/  F2FP.BF16.F32.PACK_AB R21, R21, R26 ;  /* 0x0000001a1515723e */ /* 0x000fe400000010ff */
[----:B------:R-:W-:Y:S02]  /*5680*/  F2FP.BF16.F32.PACK_AB R20, R20, R31 ;  /* 0x0000001f1414723e */ /* 0x000fe400000010ff */
[----:B------:R-:W-:Y:S01]  /*5690*/  PRMT R26, R28, 0x7632, R26 ;  /* 0x000076321c1a7816 */ /* 0x000fe2000000001a */
[----:B------:R0:W-:Y:S01]  /*56a0*/  STS.U16 [R14+0x1040], R21 ;  /* 0x001040150e007388 */ /* 0x0001e20000000400 */
[----:B------:R-:W-:Y:S02]  /*56b0*/  PRMT R33, R21, 0x7632, R33 ;  /* 0x0000763215217816 */ /* 0x000fe40000000021 */
[C---:B------:R-:W-:Y:S01]  /*56c0*/  PRMT R35, R20.reuse, 0x7610, R35 ;  /* 0x0000761014237816 */ /* 0x040fe20000000023 */
[----:B------:R1:W-:Y:S01]  /*56d0*/  STS.U16 [R14+0xc30], R26 ;  /* 0x000c301a0e007388 */ /* 0x0003e20000000400 */
[----:B------:R-:W-:-:S03]  /*56e0*/  PRMT R36, R20, 0x7632, R36 ;  /* 0x0000763214247816 */ /* 0x000fc60000000024 */
[----:B------:R2:W-:Y:S01]  /*56f0*/  STS.U16 [R14+0x1450], R33 ;  /* 0x001450210e007388 */ /* 0x0005e20000000400 */
[----:B0-----:R-:W0:Y:S03]  /*5700*/  LDC.64 R20, c[0x0][0x248] ;  /* 0x00009200ff147b82 */ /* 0x001e260000000a00 */
[----:B------:R-:W-:Y:S01]  /*5710*/  STS.U16 [R14+0x1860], R35 ;  /* 0x001860230e007388 */ /* 0x000fe20000000400 */
[----:B-1----:R-:W-:-:S03]  /*5720*/  IADD3 R26, P2, R4, 0x400, RZ ;  /* 0x00000400041a7810 */ /* 0x002fc60007f5e0ff */
[----:B------:R-:W-:Y:S01]  /*5730*/  STS.U16 [R14+0x1c70], R36 ;  /* 0x001c70240e007388 */ /* 0x000fe20000000400 */
[----:B------:R-:W-:Y:S02]  /*5740*/  MOV R4, R27 ;  /* 0x0000001b00047202 */ /* 0x000fe40000000f00 */
[----:B--2---:R-:W-:Y:S01]  /*5750*/  IADD3.X R33, RZ, R3, RZ, P0, !PT ;  /* 0x00000003ff217210 */ /* 0x004fe200007fe4ff */
[----:B------:R-:W-:Y:S01]  /*5760*/  BAR.SYNC.DEFER_BLOCKING 0x0 ;  /* 0x0000000000007b1d */ /* 0x000fe20000010000 */
[----:B------:R-:W-:Y:S01]  /*5770*/  IADD3.X R5, RZ, R5, RZ, P2, !PT ;  /* 0x00000005ff057210 */ /* 0x000fe200017fe4ff */
[----:B0-----:R-:W-:-:S04]  /*5780*/  IMAD.WIDE R20, R39, 0x2, R20 ;  /* 0x0000000227147825 */ /* 0x001fc800078e0214 */
[----:B------:R-:W0:Y:S04]  /*5790*/  LDS.128 R28, [R15] ;  /* 0x000000000f1c7984 */ /* 0x000e280000000c00 */
[----:B0-----:R0:W-:Y:S01]  /*57a0*/  @!P1 STG.E.128 desc[UR6][R20.64], R28 ;  /* 0x0000001c14009986 */ /* 0x0011e2000c101d06 */
[----:B------:R-:W-:Y:S05]  /*57b0*/  @!P3 BRA `(.L_x_2) ;  /* 0xfffffff80078b947 */ /* 0x000fea000383ffff */
[----:B------:R-:W-:Y:S05]  /*57c0*/  EXIT ;  /* 0x000000000000794d */ /* 0x000fea0003800000 */
.L_x_3:
[----:B------:R-:W-:-:S00]  /*57d0*/  BRA `(.L_x_3) ;  /* 0xfffffffc00fc7947 */ /* 0x000fc0000383ffff */
[----:B------:R-:W-:-:S00]  /*57e0*/  NOP ;  /* 0x0000000000007918 */ /* 0x000fc00000000000 */
        /* <DEDUP_REMOVED lines=9> */
.L_x_4:


//--------------------- .nv.global.init           --------------------------
	.section	.nv.global.init,"aw",@progbits
.nv.global.init:
	.type		_$_str,@object
	.size		_$_str,(.L_0 - _$_str)
_$_str:
        /*0000*/ 	.byte	0x5f, 0x5f, 0x43, 0x55, 0x44, 0x41, 0x5f, 0x46, 0x54, 0x5a, 0x00
.L_0:


//--------------------- .nv.shared.triton_        --------------------------
	.section	.nv.shared.triton_,"aw",@nobits
	.sectionflags	@""
	.align	16
	.zero		1024


//--------------------- .nv.constant0.triton_     --------------------------
	.section	.nv.constant0.triton_,"a",@progbits
	.sectionflags	@""
	.align	4
.nv.constant0.triton_:
	.zero		600
